//
// Generated by NVIDIA NVVM Compiler
//
// Compiler Build ID: CL-36424714
// Cuda compilation tools, release 13.0, V13.0.88
// Based on NVVM 20.0.0
//

.version 9.0
.target sm_100
.address_size 64

	// .globl	_Z18aes256_encrypt_ecbPhmS_S_
.global .align 1 .b8 sbox_d[256];
.global .align 1 .b8 sboxinv_d[256];

.visible .entry _Z18aes256_encrypt_ecbPhmS_S_(
	.param .u64 .ptr .align 1 _Z18aes256_encrypt_ecbPhmS_S__param_0,
	.param .u64 _Z18aes256_encrypt_ecbPhmS_S__param_1,
	.param .u64 .ptr .align 1 _Z18aes256_encrypt_ecbPhmS_S__param_2,
	.param .u64 .ptr .align 1 _Z18aes256_encrypt_ecbPhmS_S__param_3
)
{
	.reg .pred 	%p<20>;
	.reg .b16 	%rs<534>;
	.reg .b32 	%r<11>;
	.reg .b64 	%rd<166>;

	ld.param.u64 	%rd6, [_Z18aes256_encrypt_ecbPhmS_S__param_1];
	ld.param.u64 	%rd4, [_Z18aes256_encrypt_ecbPhmS_S__param_2];
	ld.param.u64 	%rd5, [_Z18aes256_encrypt_ecbPhmS_S__param_3];
	cvta.to.global.u64 	%rd1, %rd5;
	mov.u32 	%r1, %ctaid.x;
	shl.b32 	%r2, %r1, 13;
	mov.u32 	%r3, %tid.x;
	shl.b32 	%r4, %r3, 4;
	add.s32 	%r5, %r2, %r4;
	cvt.u64.u32 	%rd2, %r5;
	setp.le.u64 	%p1, %rd6, %rd2;
	@%p1 bra 	$L__BB0_6;
	ld.param.u64 	%rd162, [_Z18aes256_encrypt_ecbPhmS_S__param_0];
	cvta.to.global.u64 	%rd7, %rd4;
	cvta.to.global.u64 	%rd8, %rd162;
	add.s64 	%rd9, %rd8, %rd2;
	ld.global.u8 	%rs215, [%rd9];
	ld.global.u8 	%rs216, [%rd9+1];
	ld.global.u8 	%rs217, [%rd9+2];
	ld.global.u8 	%rs218, [%rd9+3];
	ld.global.u8 	%rs219, [%rd9+4];
	ld.global.u8 	%rs220, [%rd9+5];
	ld.global.u8 	%rs221, [%rd9+6];
	ld.global.u8 	%rs222, [%rd9+7];
	ld.global.u8 	%rs223, [%rd9+8];
	ld.global.u8 	%rs224, [%rd9+9];
	ld.global.u8 	%rs225, [%rd9+10];
	ld.global.u8 	%rs226, [%rd9+11];
	ld.global.u8 	%rs227, [%rd9+12];
	ld.global.u8 	%rs228, [%rd9+13];
	ld.global.u8 	%rs229, [%rd9+14];
	ld.global.u8 	%rs230, [%rd9+15];
	ld.global.u8 	%rs485, [%rd7+15];
	st.global.u8 	[%rd1+15], %rs485;
	xor.b16  	%rs467, %rs230, %rs485;
	ld.global.u8 	%rs516, [%rd7+31];
	st.global.u8 	[%rd1+31], %rs516;
	ld.global.u8 	%rs486, [%rd7+14];
	st.global.u8 	[%rd1+14], %rs486;
	xor.b16  	%rs468, %rs229, %rs486;
	ld.global.u8 	%rs515, [%rd7+30];
	st.global.u8 	[%rd1+30], %rs515;
	ld.global.u8 	%rs487, [%rd7+13];
	st.global.u8 	[%rd1+13], %rs487;
	xor.b16  	%rs469, %rs228, %rs487;
	ld.global.u8 	%rs514, [%rd7+29];
	st.global.u8 	[%rd1+29], %rs514;
	ld.global.u8 	%rs488, [%rd7+12];
	st.global.u8 	[%rd1+12], %rs488;
	xor.b16  	%rs470, %rs227, %rs488;
	ld.global.u8 	%rs513, [%rd7+28];
	st.global.u8 	[%rd1+28], %rs513;
	ld.global.u8 	%rs489, [%rd7+11];
	st.global.u8 	[%rd1+11], %rs489;
	xor.b16  	%rs471, %rs226, %rs489;
	ld.global.u8 	%rs512, [%rd7+27];
	st.global.u8 	[%rd1+27], %rs512;
	ld.global.u8 	%rs490, [%rd7+10];
	st.global.u8 	[%rd1+10], %rs490;
	xor.b16  	%rs472, %rs225, %rs490;
	ld.global.u8 	%rs511, [%rd7+26];
	st.global.u8 	[%rd1+26], %rs511;
	ld.global.u8 	%rs491, [%rd7+9];
	st.global.u8 	[%rd1+9], %rs491;
	xor.b16  	%rs473, %rs224, %rs491;
	ld.global.u8 	%rs510, [%rd7+25];
	st.global.u8 	[%rd1+25], %rs510;
	ld.global.u8 	%rs492, [%rd7+8];
	st.global.u8 	[%rd1+8], %rs492;
	xor.b16  	%rs474, %rs223, %rs492;
	ld.global.u8 	%rs509, [%rd7+24];
	st.global.u8 	[%rd1+24], %rs509;
	ld.global.u8 	%rs493, [%rd7+7];
	st.global.u8 	[%rd1+7], %rs493;
	xor.b16  	%rs475, %rs222, %rs493;
	ld.global.u8 	%rs508, [%rd7+23];
	st.global.u8 	[%rd1+23], %rs508;
	ld.global.u8 	%rs494, [%rd7+6];
	st.global.u8 	[%rd1+6], %rs494;
	xor.b16  	%rs476, %rs221, %rs494;
	ld.global.u8 	%rs507, [%rd7+22];
	st.global.u8 	[%rd1+22], %rs507;
	ld.global.u8 	%rs495, [%rd7+5];
	st.global.u8 	[%rd1+5], %rs495;
	xor.b16  	%rs477, %rs220, %rs495;
	ld.global.u8 	%rs506, [%rd7+21];
	st.global.u8 	[%rd1+21], %rs506;
	ld.global.u8 	%rs496, [%rd7+4];
	st.global.u8 	[%rd1+4], %rs496;
	xor.b16  	%rs478, %rs219, %rs496;
	ld.global.u8 	%rs505, [%rd7+20];
	st.global.u8 	[%rd1+20], %rs505;
	ld.global.u8 	%rs497, [%rd7+3];
	st.global.u8 	[%rd1+3], %rs497;
	xor.b16  	%rs479, %rs218, %rs497;
	ld.global.u8 	%rs504, [%rd7+19];
	st.global.u8 	[%rd1+19], %rs504;
	ld.global.u8 	%rs498, [%rd7+2];
	st.global.u8 	[%rd1+2], %rs498;
	xor.b16  	%rs480, %rs217, %rs498;
	ld.global.u8 	%rs503, [%rd7+18];
	st.global.u8 	[%rd1+18], %rs503;
	ld.global.u8 	%rs499, [%rd7+1];
	st.global.u8 	[%rd1+1], %rs499;
	xor.b16  	%rs481, %rs216, %rs499;
	ld.global.u8 	%rs502, [%rd7+17];
	st.global.u8 	[%rd1+17], %rs502;
	ld.global.u8 	%rs500, [%rd7];
	st.global.u8 	[%rd1], %rs500;
	xor.b16  	%rs482, %rs215, %rs500;
	ld.global.u8 	%rs501, [%rd7+16];
	st.global.u8 	[%rd1+16], %rs501;
	mov.b16 	%rs483, 1;
	mov.u64 	%rd12, sbox_d;
	mov.u16 	%rs533, %rs483;
$L__BB0_2:
	cvt.u64.u16 	%rd10, %rs482;
	and.b64  	%rd11, %rd10, 255;
	add.s64 	%rd13, %rd12, %rd11;
	ld.global.u8 	%rs99, [%rd13];
	cvt.u64.u16 	%rd14, %rs481;
	and.b64  	%rd15, %rd14, 255;
	add.s64 	%rd16, %rd12, %rd15;
	ld.global.u8 	%rs100, [%rd16];
	cvt.u64.u16 	%rd17, %rs480;
	and.b64  	%rd18, %rd17, 255;
	add.s64 	%rd19, %rd12, %rd18;
	ld.global.u8 	%rs101, [%rd19];
	cvt.u64.u16 	%rd20, %rs479;
	and.b64  	%rd21, %rd20, 255;
	add.s64 	%rd22, %rd12, %rd21;
	ld.global.u8 	%rs102, [%rd22];
	cvt.u64.u16 	%rd23, %rs478;
	and.b64  	%rd24, %rd23, 255;
	add.s64 	%rd25, %rd12, %rd24;
	ld.global.u8 	%rs103, [%rd25];
	cvt.u64.u16 	%rd26, %rs477;
	and.b64  	%rd27, %rd26, 255;
	add.s64 	%rd28, %rd12, %rd27;
	ld.global.u8 	%rs104, [%rd28];
	cvt.u64.u16 	%rd29, %rs476;
	and.b64  	%rd30, %rd29, 255;
	add.s64 	%rd31, %rd12, %rd30;
	ld.global.u8 	%rs105, [%rd31];
	cvt.u64.u16 	%rd32, %rs475;
	and.b64  	%rd33, %rd32, 255;
	add.s64 	%rd34, %rd12, %rd33;
	ld.global.u8 	%rs106, [%rd34];
	cvt.u64.u16 	%rd35, %rs474;
	and.b64  	%rd36, %rd35, 255;
	add.s64 	%rd37, %rd12, %rd36;
	ld.global.u8 	%rs107, [%rd37];
	cvt.u64.u16 	%rd38, %rs473;
	and.b64  	%rd39, %rd38, 255;
	add.s64 	%rd40, %rd12, %rd39;
	ld.global.u8 	%rs108, [%rd40];
	cvt.u64.u16 	%rd41, %rs472;
	and.b64  	%rd42, %rd41, 255;
	add.s64 	%rd43, %rd12, %rd42;
	ld.global.u8 	%rs109, [%rd43];
	cvt.u64.u16 	%rd44, %rs471;
	and.b64  	%rd45, %rd44, 255;
	add.s64 	%rd46, %rd12, %rd45;
	ld.global.u8 	%rs110, [%rd46];
	cvt.u64.u16 	%rd47, %rs470;
	and.b64  	%rd48, %rd47, 255;
	add.s64 	%rd49, %rd12, %rd48;
	ld.global.u8 	%rs111, [%rd49];
	cvt.u64.u16 	%rd50, %rs469;
	and.b64  	%rd51, %rd50, 255;
	add.s64 	%rd52, %rd12, %rd51;
	ld.global.u8 	%rs112, [%rd52];
	cvt.u64.u16 	%rd53, %rs468;
	and.b64  	%rd54, %rd53, 255;
	add.s64 	%rd55, %rd12, %rd54;
	ld.global.u8 	%rs113, [%rd55];
	cvt.u64.u16 	%rd56, %rs467;
	and.b64  	%rd57, %rd56, 255;
	add.s64 	%rd58, %rd12, %rd57;
	ld.global.u8 	%rs114, [%rd58];
	and.b16  	%rs231, %rs483, 1;
	setp.eq.b16 	%p2, %rs231, 1;
	mov.u16 	%rs517, %rs516;
	mov.u16 	%rs518, %rs515;
	mov.u16 	%rs519, %rs514;
	mov.u16 	%rs520, %rs513;
	mov.u16 	%rs521, %rs512;
	mov.u16 	%rs522, %rs511;
	mov.u16 	%rs523, %rs510;
	mov.u16 	%rs524, %rs509;
	mov.u16 	%rs525, %rs508;
	mov.u16 	%rs526, %rs507;
	mov.u16 	%rs527, %rs506;
	mov.u16 	%rs528, %rs505;
	mov.u16 	%rs529, %rs504;
	mov.u16 	%rs530, %rs503;
	mov.u16 	%rs531, %rs502;
	mov.u16 	%rs532, %rs501;
	@%p2 bra 	$L__BB0_4;
	ld.param.u64 	%rd164, [_Z18aes256_encrypt_ecbPhmS_S__param_3];
	cvt.u64.u16 	%rd59, %rs514;
	and.b64  	%rd60, %rd59, 255;
	add.s64 	%rd62, %rd12, %rd60;
	ld.global.u8 	%rs232, [%rd62];
	xor.b16  	%rs233, %rs232, %rs500;
	xor.b16  	%rs500, %rs233, %rs533;
	cvt.s16.s8 	%rs234, %rs533;
	cvta.to.global.u64 	%rd63, %rd164;
	st.global.u8 	[%rd63], %rs500;
	cvt.u64.u16 	%rd64, %rs515;
	and.b64  	%rd65, %rd64, 255;
	add.s64 	%rd66, %rd12, %rd65;
	ld.global.u8 	%rs235, [%rd66];
	xor.b16  	%rs499, %rs499, %rs235;
	st.global.u8 	[%rd63+1], %rs499;
	cvt.u64.u16 	%rd67, %rs516;
	and.b64  	%rd68, %rd67, 255;
	add.s64 	%rd69, %rd12, %rd68;
	ld.global.u8 	%rs236, [%rd69];
	xor.b16  	%rs498, %rs498, %rs236;
	st.global.u8 	[%rd63+2], %rs498;
	cvt.u64.u16 	%rd70, %rs513;
	and.b64  	%rd71, %rd70, 255;
	add.s64 	%rd72, %rd12, %rd71;
	ld.global.u8 	%rs237, [%rd72];
	xor.b16  	%rs497, %rs497, %rs237;
	st.global.u8 	[%rd63+3], %rs497;
	shl.b16 	%rs238, %rs533, 1;
	shr.u16 	%rs239, %rs234, 7;
	and.b16  	%rs240, %rs239, 27;
	xor.b16  	%rs533, %rs240, %rs238;
	xor.b16  	%rs496, %rs496, %rs500;
	st.global.u8 	[%rd63+4], %rs496;
	xor.b16  	%rs495, %rs495, %rs499;
	st.global.u8 	[%rd63+5], %rs495;
	xor.b16  	%rs494, %rs494, %rs498;
	st.global.u8 	[%rd63+6], %rs494;
	xor.b16  	%rs493, %rs493, %rs497;
	st.global.u8 	[%rd63+7], %rs493;
	xor.b16  	%rs492, %rs492, %rs496;
	st.global.u8 	[%rd63+8], %rs492;
	xor.b16  	%rs491, %rs491, %rs495;
	st.global.u8 	[%rd63+9], %rs491;
	xor.b16  	%rs490, %rs490, %rs494;
	st.global.u8 	[%rd63+10], %rs490;
	xor.b16  	%rs489, %rs489, %rs493;
	st.global.u8 	[%rd63+11], %rs489;
	xor.b16  	%rs488, %rs488, %rs492;
	st.global.u8 	[%rd63+12], %rs488;
	xor.b16  	%rs487, %rs487, %rs491;
	st.global.u8 	[%rd63+13], %rs487;
	xor.b16  	%rs486, %rs486, %rs490;
	st.global.u8 	[%rd63+14], %rs486;
	xor.b16  	%rs485, %rs485, %rs489;
	st.global.u8 	[%rd63+15], %rs485;
	cvt.u64.u16 	%rd73, %rs488;
	and.b64  	%rd74, %rd73, 255;
	add.s64 	%rd75, %rd12, %rd74;
	ld.global.u8 	%rs241, [%rd75];
	xor.b16  	%rs501, %rs501, %rs241;
	st.global.u8 	[%rd63+16], %rs501;
	cvt.u64.u16 	%rd76, %rs487;
	and.b64  	%rd77, %rd76, 255;
	add.s64 	%rd78, %rd12, %rd77;
	ld.global.u8 	%rs242, [%rd78];
	xor.b16  	%rs502, %rs502, %rs242;
	st.global.u8 	[%rd63+17], %rs502;
	cvt.u64.u16 	%rd79, %rs486;
	and.b64  	%rd80, %rd79, 255;
	add.s64 	%rd81, %rd12, %rd80;
	ld.global.u8 	%rs243, [%rd81];
	xor.b16  	%rs503, %rs503, %rs243;
	st.global.u8 	[%rd63+18], %rs503;
	cvt.u64.u16 	%rd82, %rs485;
	and.b64  	%rd83, %rd82, 255;
	add.s64 	%rd84, %rd12, %rd83;
	ld.global.u8 	%rs244, [%rd84];
	xor.b16  	%rs504, %rs504, %rs244;
	st.global.u8 	[%rd63+19], %rs504;
	xor.b16  	%rs505, %rs505, %rs501;
	st.global.u8 	[%rd63+20], %rs505;
	xor.b16  	%rs506, %rs506, %rs502;
	st.global.u8 	[%rd63+21], %rs506;
	xor.b16  	%rs507, %rs507, %rs503;
	st.global.u8 	[%rd63+22], %rs507;
	xor.b16  	%rs508, %rs508, %rs504;
	st.global.u8 	[%rd63+23], %rs508;
	xor.b16  	%rs509, %rs509, %rs505;
	st.global.u8 	[%rd63+24], %rs509;
	xor.b16  	%rs510, %rs510, %rs506;
	st.global.u8 	[%rd63+25], %rs510;
	xor.b16  	%rs511, %rs511, %rs507;
	st.global.u8 	[%rd63+26], %rs511;
	xor.b16  	%rs512, %rs512, %rs508;
	st.global.u8 	[%rd63+27], %rs512;
	xor.b16  	%rs513, %rs513, %rs509;
	st.global.u8 	[%rd63+28], %rs513;
	xor.b16  	%rs514, %rs514, %rs510;
	st.global.u8 	[%rd63+29], %rs514;
	xor.b16  	%rs515, %rs515, %rs511;
	st.global.u8 	[%rd63+30], %rs515;
	xor.b16  	%rs516, %rs516, %rs512;
	st.global.u8 	[%rd63+31], %rs516;
	mov.u16 	%rs517, %rs485;
	mov.u16 	%rs518, %rs486;
	mov.u16 	%rs519, %rs487;
	mov.u16 	%rs520, %rs488;
	mov.u16 	%rs521, %rs489;
	mov.u16 	%rs522, %rs490;
	mov.u16 	%rs523, %rs491;
	mov.u16 	%rs524, %rs492;
	mov.u16 	%rs525, %rs493;
	mov.u16 	%rs526, %rs494;
	mov.u16 	%rs527, %rs495;
	mov.u16 	%rs528, %rs496;
	mov.u16 	%rs529, %rs497;
	mov.u16 	%rs530, %rs498;
	mov.u16 	%rs531, %rs499;
	mov.u16 	%rs532, %rs500;
$L__BB0_4:
	xor.b16  	%rs245, %rs104, %rs99;
	cvt.s16.s8 	%rs246, %rs245;
	xor.b16  	%rs247, %rs245, %rs109;
	xor.b16  	%rs248, %rs247, %rs114;
	shl.b16 	%rs249, %rs245, 1;
	xor.b16  	%rs250, %rs109, %rs104;
	cvt.s16.s8 	%rs251, %rs250;
	shl.b16 	%rs252, %rs250, 1;
	xor.b16  	%rs253, %rs114, %rs109;
	cvt.s16.s8 	%rs254, %rs253;
	shl.b16 	%rs255, %rs253, 1;
	xor.b16  	%rs256, %rs114, %rs99;
	cvt.s16.s8 	%rs257, %rs256;
	shl.b16 	%rs258, %rs256, 1;
	xor.b16  	%rs259, %rs108, %rs103;
	cvt.s16.s8 	%rs260, %rs259;
	xor.b16  	%rs261, %rs259, %rs113;
	xor.b16  	%rs262, %rs261, %rs102;
	shl.b16 	%rs263, %rs259, 1;
	xor.b16  	%rs264, %rs113, %rs108;
	cvt.s16.s8 	%rs265, %rs264;
	shl.b16 	%rs266, %rs264, 1;
	xor.b16  	%rs267, %rs102, %rs113;
	cvt.s16.s8 	%rs268, %rs267;
	shl.b16 	%rs269, %rs267, 1;
	xor.b16  	%rs270, %rs102, %rs103;
	cvt.s16.s8 	%rs271, %rs270;
	shl.b16 	%rs272, %rs270, 1;
	xor.b16  	%rs273, %rs112, %rs107;
	cvt.s16.s8 	%rs274, %rs273;
	xor.b16  	%rs275, %rs273, %rs101;
	xor.b16  	%rs276, %rs275, %rs106;
	shl.b16 	%rs277, %rs273, 1;
	xor.b16  	%rs278, %rs101, %rs112;
	cvt.s16.s8 	%rs279, %rs278;
	shl.b16 	%rs280, %rs278, 1;
	xor.b16  	%rs281, %rs106, %rs101;
	cvt.s16.s8 	%rs282, %rs281;
	shl.b16 	%rs283, %rs281, 1;
	xor.b16  	%rs284, %rs106, %rs107;
	cvt.s16.s8 	%rs285, %rs284;
	shl.b16 	%rs286, %rs284, 1;
	xor.b16  	%rs287, %rs100, %rs111;
	cvt.s16.s8 	%rs288, %rs287;
	xor.b16  	%rs289, %rs287, %rs105;
	xor.b16  	%rs290, %rs289, %rs110;
	shl.b16 	%rs291, %rs287, 1;
	xor.b16  	%rs292, %rs105, %rs100;
	cvt.s16.s8 	%rs293, %rs292;
	shl.b16 	%rs294, %rs292, 1;
	xor.b16  	%rs295, %rs110, %rs105;
	cvt.s16.s8 	%rs296, %rs295;
	shl.b16 	%rs297, %rs295, 1;
	xor.b16  	%rs298, %rs110, %rs111;
	cvt.s16.s8 	%rs299, %rs298;
	shl.b16 	%rs300, %rs298, 1;
	setp.lt.s16 	%p3, %rs246, 0;
	xor.b16  	%rs301, %rs249, 27;
	selp.b16 	%rs302, %rs301, %rs249, %p3;
	xor.b16  	%rs303, %rs302, %rs532;
	xor.b16  	%rs304, %rs303, %rs99;
	xor.b16  	%rs482, %rs304, %rs248;
	setp.lt.s16 	%p4, %rs251, 0;
	xor.b16  	%rs305, %rs252, 27;
	selp.b16 	%rs306, %rs305, %rs252, %p4;
	xor.b16  	%rs307, %rs306, %rs531;
	xor.b16  	%rs308, %rs307, %rs104;
	xor.b16  	%rs481, %rs308, %rs248;
	setp.lt.s16 	%p5, %rs254, 0;
	xor.b16  	%rs309, %rs255, 27;
	selp.b16 	%rs310, %rs309, %rs255, %p5;
	xor.b16  	%rs311, %rs310, %rs530;
	xor.b16  	%rs312, %rs311, %rs109;
	xor.b16  	%rs480, %rs312, %rs248;
	setp.lt.s16 	%p6, %rs257, 0;
	xor.b16  	%rs313, %rs258, 27;
	selp.b16 	%rs314, %rs313, %rs258, %p6;
	xor.b16  	%rs315, %rs314, %rs529;
	xor.b16  	%rs479, %rs315, %rs247;
	setp.lt.s16 	%p7, %rs260, 0;
	xor.b16  	%rs316, %rs263, 27;
	selp.b16 	%rs317, %rs316, %rs263, %p7;
	xor.b16  	%rs318, %rs317, %rs528;
	xor.b16  	%rs319, %rs318, %rs103;
	xor.b16  	%rs478, %rs319, %rs262;
	setp.lt.s16 	%p8, %rs265, 0;
	xor.b16  	%rs320, %rs266, 27;
	selp.b16 	%rs321, %rs320, %rs266, %p8;
	xor.b16  	%rs322, %rs321, %rs527;
	xor.b16  	%rs323, %rs322, %rs108;
	xor.b16  	%rs477, %rs323, %rs262;
	setp.lt.s16 	%p9, %rs268, 0;
	xor.b16  	%rs324, %rs269, 27;
	selp.b16 	%rs325, %rs324, %rs269, %p9;
	xor.b16  	%rs326, %rs325, %rs526;
	xor.b16  	%rs327, %rs326, %rs113;
	xor.b16  	%rs476, %rs327, %rs262;
	setp.lt.s16 	%p10, %rs271, 0;
	xor.b16  	%rs328, %rs272, 27;
	selp.b16 	%rs329, %rs328, %rs272, %p10;
	xor.b16  	%rs330, %rs329, %rs525;
	xor.b16  	%rs475, %rs330, %rs261;
	setp.lt.s16 	%p11, %rs274, 0;
	xor.b16  	%rs331, %rs277, 27;
	selp.b16 	%rs332, %rs331, %rs277, %p11;
	xor.b16  	%rs333, %rs332, %rs524;
	xor.b16  	%rs334, %rs333, %rs107;
	xor.b16  	%rs474, %rs334, %rs276;
	setp.lt.s16 	%p12, %rs279, 0;
	xor.b16  	%rs335, %rs280, 27;
	selp.b16 	%rs336, %rs335, %rs280, %p12;
	xor.b16  	%rs337, %rs336, %rs523;
	xor.b16  	%rs338, %rs337, %rs112;
	xor.b16  	%rs473, %rs338, %rs276;
	setp.lt.s16 	%p13, %rs282, 0;
	xor.b16  	%rs339, %rs283, 27;
	selp.b16 	%rs340, %rs339, %rs283, %p13;
	xor.b16  	%rs341, %rs340, %rs522;
	xor.b16  	%rs342, %rs341, %rs101;
	xor.b16  	%rs472, %rs342, %rs276;
	setp.lt.s16 	%p14, %rs285, 0;
	xor.b16  	%rs343, %rs286, 27;
	selp.b16 	%rs344, %rs343, %rs286, %p14;
	xor.b16  	%rs345, %rs344, %rs521;
	xor.b16  	%rs471, %rs345, %rs275;
	setp.lt.s16 	%p15, %rs288, 0;
	xor.b16  	%rs346, %rs291, 27;
	selp.b16 	%rs347, %rs346, %rs291, %p15;
	xor.b16  	%rs348, %rs347, %rs520;
	xor.b16  	%rs349, %rs348, %rs111;
	xor.b16  	%rs470, %rs349, %rs290;
	setp.lt.s16 	%p16, %rs293, 0;
	xor.b16  	%rs350, %rs294, 27;
	selp.b16 	%rs351, %rs350, %rs294, %p16;
	xor.b16  	%rs352, %rs351, %rs519;
	xor.b16  	%rs353, %rs352, %rs100;
	xor.b16  	%rs469, %rs353, %rs290;
	setp.lt.s16 	%p17, %rs296, 0;
	xor.b16  	%rs354, %rs297, 27;
	selp.b16 	%rs355, %rs354, %rs297, %p17;
	xor.b16  	%rs356, %rs355, %rs518;
	xor.b16  	%rs357, %rs356, %rs105;
	xor.b16  	%rs468, %rs357, %rs290;
	setp.lt.s16 	%p18, %rs299, 0;
	xor.b16  	%rs358, %rs300, 27;
	selp.b16 	%rs359, %rs358, %rs300, %p18;
	xor.b16  	%rs360, %rs359, %rs517;
	xor.b16  	%rs467, %rs360, %rs289;
	add.s16 	%rs213, %rs483, 1;
	and.b16  	%rs361, %rs483, 255;
	setp.lt.u16 	%p19, %rs361, 13;
	mov.u16 	%rs483, %rs213;
	@%p19 bra 	$L__BB0_2;
	ld.param.u64 	%rd165, [_Z18aes256_encrypt_ecbPhmS_S__param_3];
	ld.param.u64 	%rd163, [_Z18aes256_encrypt_ecbPhmS_S__param_0];
	cvt.u64.u16 	%rd85, %rs482;
	and.b64  	%rd86, %rd85, 255;
	mov.u64 	%rd87, sbox_d;
	add.s64 	%rd88, %rd87, %rd86;
	ld.global.u8 	%rs362, [%rd88];
	cvt.u64.u16 	%rd89, %rs481;
	and.b64  	%rd90, %rd89, 255;
	add.s64 	%rd91, %rd87, %rd90;
	ld.global.u8 	%rs363, [%rd91];
	cvt.u64.u16 	%rd92, %rs480;
	and.b64  	%rd93, %rd92, 255;
	add.s64 	%rd94, %rd87, %rd93;
	ld.global.u8 	%rs364, [%rd94];
	cvt.u64.u16 	%rd95, %rs479;
	and.b64  	%rd96, %rd95, 255;
	add.s64 	%rd97, %rd87, %rd96;
	ld.global.u8 	%rs365, [%rd97];
	cvt.u64.u16 	%rd98, %rs478;
	and.b64  	%rd99, %rd98, 255;
	add.s64 	%rd100, %rd87, %rd99;
	ld.global.u8 	%rs366, [%rd100];
	cvt.u64.u16 	%rd101, %rs477;
	and.b64  	%rd102, %rd101, 255;
	add.s64 	%rd103, %rd87, %rd102;
	ld.global.u8 	%rs367, [%rd103];
	cvt.u64.u16 	%rd104, %rs476;
	and.b64  	%rd105, %rd104, 255;
	add.s64 	%rd106, %rd87, %rd105;
	ld.global.u8 	%rs368, [%rd106];
	cvt.u64.u16 	%rd107, %rs475;
	and.b64  	%rd108, %rd107, 255;
	add.s64 	%rd109, %rd87, %rd108;
	ld.global.u8 	%rs369, [%rd109];
	cvt.u64.u16 	%rd110, %rs474;
	and.b64  	%rd111, %rd110, 255;
	add.s64 	%rd112, %rd87, %rd111;
	ld.global.u8 	%rs370, [%rd112];
	cvt.u64.u16 	%rd113, %rs473;
	and.b64  	%rd114, %rd113, 255;
	add.s64 	%rd115, %rd87, %rd114;
	ld.global.u8 	%rs371, [%rd115];
	cvt.u64.u16 	%rd116, %rs472;
	and.b64  	%rd117, %rd116, 255;
	add.s64 	%rd118, %rd87, %rd117;
	ld.global.u8 	%rs372, [%rd118];
	cvt.u64.u16 	%rd119, %rs471;
	and.b64  	%rd120, %rd119, 255;
	add.s64 	%rd121, %rd87, %rd120;
	ld.global.u8 	%rs373, [%rd121];
	cvt.u64.u16 	%rd122, %rs470;
	and.b64  	%rd123, %rd122, 255;
	add.s64 	%rd124, %rd87, %rd123;
	ld.global.u8 	%rs374, [%rd124];
	cvt.u64.u16 	%rd125, %rs469;
	and.b64  	%rd126, %rd125, 255;
	add.s64 	%rd127, %rd87, %rd126;
	ld.global.u8 	%rs375, [%rd127];
	cvt.u64.u16 	%rd128, %rs468;
	and.b64  	%rd129, %rd128, 255;
	add.s64 	%rd130, %rd87, %rd129;
	ld.global.u8 	%rs376, [%rd130];
	cvt.u64.u16 	%rd131, %rs467;
	and.b64  	%rd132, %rd131, 255;
	add.s64 	%rd133, %rd87, %rd132;
	ld.global.u8 	%rs377, [%rd133];
	cvt.u64.u16 	%rd134, %rs514;
	and.b64  	%rd135, %rd134, 255;
	add.s64 	%rd136, %rd87, %rd135;
	ld.global.u8 	%rs378, [%rd136];
	xor.b16  	%rs379, %rs378, %rs500;
	xor.b16  	%rs380, %rs379, %rs533;
	cvta.to.global.u64 	%rd137, %rd165;
	st.global.u8 	[%rd137], %rs380;
	cvt.u64.u16 	%rd138, %rs515;
	and.b64  	%rd139, %rd138, 255;
	add.s64 	%rd140, %rd87, %rd139;
	ld.global.u8 	%rs381, [%rd140];
	xor.b16  	%rs382, %rs499, %rs381;
	st.global.u8 	[%rd137+1], %rs382;
	cvt.u64.u16 	%rd141, %rs516;
	and.b64  	%rd142, %rd141, 255;
	add.s64 	%rd143, %rd87, %rd142;
	ld.global.u8 	%rs383, [%rd143];
	xor.b16  	%rs384, %rs498, %rs383;
	st.global.u8 	[%rd137+2], %rs384;
	cvt.u64.u16 	%rd144, %rs513;
	and.b64  	%rd145, %rd144, 255;
	add.s64 	%rd146, %rd87, %rd145;
	ld.global.u8 	%rs385, [%rd146];
	xor.b16  	%rs386, %rs497, %rs385;
	st.global.u8 	[%rd137+3], %rs386;
	xor.b16  	%rs387, %rs496, %rs380;
	st.global.u8 	[%rd137+4], %rs387;
	xor.b16  	%rs388, %rs495, %rs382;
	st.global.u8 	[%rd137+5], %rs388;
	xor.b16  	%rs389, %rs494, %rs384;
	st.global.u8 	[%rd137+6], %rs389;
	xor.b16  	%rs390, %rs493, %rs386;
	st.global.u8 	[%rd137+7], %rs390;
	xor.b16  	%rs391, %rs492, %rs387;
	st.global.u8 	[%rd137+8], %rs391;
	xor.b16  	%rs392, %rs491, %rs388;
	st.global.u8 	[%rd137+9], %rs392;
	xor.b16  	%rs393, %rs490, %rs389;
	st.global.u8 	[%rd137+10], %rs393;
	xor.b16  	%rs394, %rs489, %rs390;
	st.global.u8 	[%rd137+11], %rs394;
	xor.b16  	%rs395, %rs488, %rs391;
	st.global.u8 	[%rd137+12], %rs395;
	xor.b16  	%rs396, %rs487, %rs392;
	st.global.u8 	[%rd137+13], %rs396;
	xor.b16  	%rs397, %rs486, %rs393;
	st.global.u8 	[%rd137+14], %rs397;
	xor.b16  	%rs398, %rs485, %rs394;
	st.global.u8 	[%rd137+15], %rs398;
	cvt.u64.u16 	%rd147, %rs395;
	and.b64  	%rd148, %rd147, 255;
	add.s64 	%rd149, %rd87, %rd148;
	ld.global.u8 	%rs399, [%rd149];
	xor.b16  	%rs400, %rs501, %rs399;
	st.global.u8 	[%rd137+16], %rs400;
	cvt.u64.u16 	%rd150, %rs396;
	and.b64  	%rd151, %rd150, 255;
	add.s64 	%rd152, %rd87, %rd151;
	ld.global.u8 	%rs401, [%rd152];
	xor.b16  	%rs402, %rs502, %rs401;
	st.global.u8 	[%rd137+17], %rs402;
	cvt.u64.u16 	%rd153, %rs397;
	and.b64  	%rd154, %rd153, 255;
	add.s64 	%rd155, %rd87, %rd154;
	ld.global.u8 	%rs403, [%rd155];
	xor.b16  	%rs404, %rs503, %rs403;
	st.global.u8 	[%rd137+18], %rs404;
	cvt.u64.u16 	%rd156, %rs398;
	and.b64  	%rd157, %rd156, 255;
	add.s64 	%rd158, %rd87, %rd157;
	ld.global.u8 	%rs405, [%rd158];
	xor.b16  	%rs406, %rs504, %rs405;
	st.global.u8 	[%rd137+19], %rs406;
	xor.b16  	%rs407, %rs505, %rs400;
	st.global.u8 	[%rd137+20], %rs407;
	xor.b16  	%rs408, %rs506, %rs402;
	st.global.u8 	[%rd137+21], %rs408;
	xor.b16  	%rs409, %rs507, %rs404;
	st.global.u8 	[%rd137+22], %rs409;
	xor.b16  	%rs410, %rs508, %rs406;
	st.global.u8 	[%rd137+23], %rs410;
	xor.b16  	%rs411, %rs509, %rs407;
	st.global.u8 	[%rd137+24], %rs411;
	xor.b16  	%rs412, %rs510, %rs408;
	st.global.u8 	[%rd137+25], %rs412;
	xor.b16  	%rs413, %rs511, %rs409;
	st.global.u8 	[%rd137+26], %rs413;
	xor.b16  	%rs414, %rs512, %rs410;
	st.global.u8 	[%rd137+27], %rs414;
	xor.b16  	%rs415, %rs513, %rs411;
	st.global.u8 	[%rd137+28], %rs415;
	xor.b16  	%rs416, %rs514, %rs412;
	st.global.u8 	[%rd137+29], %rs416;
	xor.b16  	%rs417, %rs515, %rs413;
	st.global.u8 	[%rd137+30], %rs417;
	xor.b16  	%rs418, %rs516, %rs414;
	st.global.u8 	[%rd137+31], %rs418;
	xor.b16  	%rs419, %rs373, %rs398;
	xor.b16  	%rs420, %rs368, %rs397;
	xor.b16  	%rs421, %rs363, %rs396;
	xor.b16  	%rs422, %rs374, %rs395;
	xor.b16  	%rs423, %rs369, %rs394;
	xor.b16  	%rs424, %rs364, %rs393;
	xor.b16  	%rs425, %rs375, %rs392;
	xor.b16  	%rs426, %rs370, %rs391;
	xor.b16  	%rs427, %rs365, %rs390;
	xor.b16  	%rs428, %rs376, %rs389;
	xor.b16  	%rs429, %rs371, %rs388;
	xor.b16  	%rs430, %rs366, %rs387;
	xor.b16  	%rs431, %rs377, %rs386;
	xor.b16  	%rs432, %rs372, %rs384;
	xor.b16  	%rs433, %rs367, %rs382;
	xor.b16  	%rs434, %rs362, %rs380;
	cvta.to.global.u64 	%rd159, %rd163;
	mov.u32 	%r6, %ctaid.x;
	shl.b32 	%r7, %r6, 13;
	mov.u32 	%r8, %tid.x;
	shl.b32 	%r9, %r8, 4;
	add.s32 	%r10, %r7, %r9;
	cvt.u64.u32 	%rd160, %r10;
	add.s64 	%rd161, %rd159, %rd160;
	st.global.u8 	[%rd161], %rs434;
	st.global.u8 	[%rd161+1], %rs433;
	st.global.u8 	[%rd161+2], %rs432;
	st.global.u8 	[%rd161+3], %rs431;
	st.global.u8 	[%rd161+4], %rs430;
	st.global.u8 	[%rd161+5], %rs429;
	st.global.u8 	[%rd161+6], %rs428;
	st.global.u8 	[%rd161+7], %rs427;
	st.global.u8 	[%rd161+8], %rs426;
	st.global.u8 	[%rd161+9], %rs425;
	st.global.u8 	[%rd161+10], %rs424;
	st.global.u8 	[%rd161+11], %rs423;
	st.global.u8 	[%rd161+12], %rs422;
	st.global.u8 	[%rd161+13], %rs421;
	st.global.u8 	[%rd161+14], %rs420;
	st.global.u8 	[%rd161+15], %rs419;
	bar.sync 	0;
$L__BB0_6:
	ret;

}
	// .globl	_Z18aes256_decrypt_ecbPhmS_S_
.visible .entry _Z18aes256_decrypt_ecbPhmS_S_(
	.param .u64 .ptr .align 1 _Z18aes256_decrypt_ecbPhmS_S__param_0,
	.param .u64 _Z18aes256_decrypt_ecbPhmS_S__param_1,
	.param .u64 .ptr .align 1 _Z18aes256_decrypt_ecbPhmS_S__param_2,
	.param .u64 .ptr .align 1 _Z18aes256_decrypt_ecbPhmS_S__param_3
)
{
	.reg .pred 	%p<41>;
	.reg .b16 	%rs<603>;
	.reg .b32 	%r<11>;
	.reg .b64 	%rd<141>;

	ld.param.u64 	%rd5, [_Z18aes256_decrypt_ecbPhmS_S__param_1];
	ld.param.u64 	%rd3, [_Z18aes256_decrypt_ecbPhmS_S__param_2];
	mov.u32 	%r1, %ctaid.x;
	shl.b32 	%r2, %r1, 13;
	mov.u32 	%r3, %tid.x;
	shl.b32 	%r4, %r3, 4;
	add.s32 	%r5, %r2, %r4;
	cvt.u64.u32 	%rd1, %r5;
	setp.le.u64 	%p1, %rd5, %rd1;
	@%p1 bra 	$L__BB1_6;
	ld.param.u64 	%rd139, [_Z18aes256_decrypt_ecbPhmS_S__param_3];
	ld.param.u64 	%rd137, [_Z18aes256_decrypt_ecbPhmS_S__param_0];
	cvta.to.global.u64 	%rd6, %rd3;
	cvta.to.global.u64 	%rd7, %rd137;
	add.s64 	%rd8, %rd7, %rd1;
	ld.global.u8 	%rs200, [%rd8];
	ld.global.u8 	%rs201, [%rd8+1];
	ld.global.u8 	%rs202, [%rd8+2];
	ld.global.u8 	%rs203, [%rd8+3];
	ld.global.u8 	%rs204, [%rd8+4];
	ld.global.u8 	%rs205, [%rd8+5];
	ld.global.u8 	%rs206, [%rd8+6];
	ld.global.u8 	%rs207, [%rd8+7];
	ld.global.u8 	%rs208, [%rd8+8];
	ld.global.u8 	%rs209, [%rd8+9];
	ld.global.u8 	%rs210, [%rd8+10];
	ld.global.u8 	%rs211, [%rd8+11];
	ld.global.u8 	%rs212, [%rd8+12];
	ld.global.u8 	%rs213, [%rd8+13];
	ld.global.u8 	%rs214, [%rd8+14];
	ld.global.u8 	%rs215, [%rd8+15];
	ld.global.u8 	%rs569, [%rd6+15];
	cvta.to.global.u64 	%rd9, %rd139;
	st.global.u8 	[%rd9+15], %rs569;
	xor.b16  	%rs216, %rs215, %rs569;
	ld.global.u8 	%rs578, [%rd6+31];
	st.global.u8 	[%rd9+31], %rs578;
	ld.global.u8 	%rs568, [%rd6+14];
	st.global.u8 	[%rd9+14], %rs568;
	xor.b16  	%rs217, %rs214, %rs568;
	ld.global.u8 	%rs580, [%rd6+30];
	st.global.u8 	[%rd9+30], %rs580;
	ld.global.u8 	%rs567, [%rd6+13];
	st.global.u8 	[%rd9+13], %rs567;
	xor.b16  	%rs218, %rs213, %rs567;
	ld.global.u8 	%rs582, [%rd6+29];
	st.global.u8 	[%rd9+29], %rs582;
	ld.global.u8 	%rs566, [%rd6+12];
	st.global.u8 	[%rd9+12], %rs566;
	xor.b16  	%rs219, %rs212, %rs566;
	ld.global.u8 	%rs584, [%rd6+28];
	st.global.u8 	[%rd9+28], %rs584;
	ld.global.u8 	%rs565, [%rd6+11];
	st.global.u8 	[%rd9+11], %rs565;
	xor.b16  	%rs220, %rs211, %rs565;
	ld.global.u8 	%rs579, [%rd6+27];
	st.global.u8 	[%rd9+27], %rs579;
	ld.global.u8 	%rs564, [%rd6+10];
	st.global.u8 	[%rd9+10], %rs564;
	xor.b16  	%rs221, %rs210, %rs564;
	ld.global.u8 	%rs581, [%rd6+26];
	st.global.u8 	[%rd9+26], %rs581;
	ld.global.u8 	%rs563, [%rd6+9];
	st.global.u8 	[%rd9+9], %rs563;
	xor.b16  	%rs222, %rs209, %rs563;
	ld.global.u8 	%rs583, [%rd6+25];
	st.global.u8 	[%rd9+25], %rs583;
	ld.global.u8 	%rs562, [%rd6+8];
	st.global.u8 	[%rd9+8], %rs562;
	xor.b16  	%rs223, %rs208, %rs562;
	ld.global.u8 	%rs585, [%rd6+24];
	st.global.u8 	[%rd9+24], %rs585;
	ld.global.u8 	%rs561, [%rd6+7];
	st.global.u8 	[%rd9+7], %rs561;
	xor.b16  	%rs224, %rs207, %rs561;
	ld.global.u8 	%rs574, [%rd6+23];
	st.global.u8 	[%rd9+23], %rs574;
	ld.global.u8 	%rs560, [%rd6+6];
	st.global.u8 	[%rd9+6], %rs560;
	xor.b16  	%rs225, %rs206, %rs560;
	ld.global.u8 	%rs575, [%rd6+22];
	st.global.u8 	[%rd9+22], %rs575;
	ld.global.u8 	%rs559, [%rd6+5];
	st.global.u8 	[%rd9+5], %rs559;
	xor.b16  	%rs226, %rs205, %rs559;
	ld.global.u8 	%rs576, [%rd6+21];
	st.global.u8 	[%rd9+21], %rs576;
	ld.global.u8 	%rs558, [%rd6+4];
	st.global.u8 	[%rd9+4], %rs558;
	xor.b16  	%rs227, %rs204, %rs558;
	ld.global.u8 	%rs577, [%rd6+20];
	st.global.u8 	[%rd9+20], %rs577;
	ld.global.u8 	%rs557, [%rd6+3];
	st.global.u8 	[%rd9+3], %rs557;
	xor.b16  	%rs228, %rs203, %rs557;
	ld.global.u8 	%rs570, [%rd6+19];
	st.global.u8 	[%rd9+19], %rs570;
	ld.global.u8 	%rs556, [%rd6+2];
	st.global.u8 	[%rd9+2], %rs556;
	xor.b16  	%rs229, %rs202, %rs556;
	ld.global.u8 	%rs571, [%rd6+18];
	st.global.u8 	[%rd9+18], %rs571;
	ld.global.u8 	%rs555, [%rd6+1];
	st.global.u8 	[%rd9+1], %rs555;
	xor.b16  	%rs230, %rs201, %rs555;
	ld.global.u8 	%rs572, [%rd6+17];
	st.global.u8 	[%rd9+17], %rs572;
	ld.global.u8 	%rs554, [%rd6];
	st.global.u8 	[%rd9], %rs554;
	xor.b16  	%rs231, %rs200, %rs554;
	ld.global.u8 	%rs573, [%rd6+16];
	st.global.u8 	[%rd9+16], %rs573;
	cvt.u64.u16 	%rd10, %rs231;
	and.b64  	%rd11, %rd10, 255;
	mov.u64 	%rd12, sboxinv_d;
	add.s64 	%rd13, %rd12, %rd11;
	ld.global.u8 	%rs551, [%rd13];
	cvt.u64.u16 	%rd14, %rs218;
	and.b64  	%rd15, %rd14, 255;
	add.s64 	%rd16, %rd12, %rd15;
	ld.global.u8 	%rs550, [%rd16];
	cvt.u64.u16 	%rd17, %rs221;
	and.b64  	%rd18, %rd17, 255;
	add.s64 	%rd19, %rd12, %rd18;
	ld.global.u8 	%rs549, [%rd19];
	cvt.u64.u16 	%rd20, %rs224;
	and.b64  	%rd21, %rd20, 255;
	add.s64 	%rd22, %rd12, %rd21;
	ld.global.u8 	%rs548, [%rd22];
	cvt.u64.u16 	%rd23, %rs227;
	and.b64  	%rd24, %rd23, 255;
	add.s64 	%rd25, %rd12, %rd24;
	ld.global.u8 	%rs547, [%rd25];
	cvt.u64.u16 	%rd26, %rs230;
	and.b64  	%rd27, %rd26, 255;
	add.s64 	%rd28, %rd12, %rd27;
	ld.global.u8 	%rs546, [%rd28];
	cvt.u64.u16 	%rd29, %rs217;
	and.b64  	%rd30, %rd29, 255;
	add.s64 	%rd31, %rd12, %rd30;
	ld.global.u8 	%rs545, [%rd31];
	cvt.u64.u16 	%rd32, %rs220;
	and.b64  	%rd33, %rd32, 255;
	add.s64 	%rd34, %rd12, %rd33;
	ld.global.u8 	%rs544, [%rd34];
	cvt.u64.u16 	%rd35, %rs223;
	and.b64  	%rd36, %rd35, 255;
	add.s64 	%rd37, %rd12, %rd36;
	ld.global.u8 	%rs543, [%rd37];
	cvt.u64.u16 	%rd38, %rs226;
	and.b64  	%rd39, %rd38, 255;
	add.s64 	%rd40, %rd12, %rd39;
	ld.global.u8 	%rs542, [%rd40];
	cvt.u64.u16 	%rd41, %rs229;
	and.b64  	%rd42, %rd41, 255;
	add.s64 	%rd43, %rd12, %rd42;
	ld.global.u8 	%rs541, [%rd43];
	cvt.u64.u16 	%rd44, %rs216;
	and.b64  	%rd45, %rd44, 255;
	add.s64 	%rd46, %rd12, %rd45;
	ld.global.u8 	%rs540, [%rd46];
	cvt.u64.u16 	%rd47, %rs219;
	and.b64  	%rd48, %rd47, 255;
	add.s64 	%rd49, %rd12, %rd48;
	ld.global.u8 	%rs539, [%rd49];
	cvt.u64.u16 	%rd50, %rs222;
	and.b64  	%rd51, %rd50, 255;
	add.s64 	%rd52, %rd12, %rd51;
	ld.global.u8 	%rs538, [%rd52];
	cvt.u64.u16 	%rd53, %rs225;
	and.b64  	%rd54, %rd53, 255;
	add.s64 	%rd55, %rd12, %rd54;
	ld.global.u8 	%rs537, [%rd55];
	cvt.u64.u16 	%rd56, %rs228;
	and.b64  	%rd57, %rd56, 255;
	add.s64 	%rd58, %rd12, %rd57;
	ld.global.u8 	%rs536, [%rd58];
	mov.b16 	%rs602, 128;
	mov.b16 	%rs552, 13;
	mov.u64 	%rd62, sbox_d;
$L__BB1_2:
	and.b16  	%rs232, %rs552, 1;
	setp.eq.b16 	%p2, %rs232, 1;
	not.pred 	%p3, %p2;
	mov.u16 	%rs586, %rs569;
	mov.u16 	%rs587, %rs568;
	mov.u16 	%rs588, %rs567;
	mov.u16 	%rs589, %rs566;
	mov.u16 	%rs590, %rs565;
	mov.u16 	%rs591, %rs564;
	mov.u16 	%rs592, %rs563;
	mov.u16 	%rs593, %rs562;
	mov.u16 	%rs594, %rs561;
	mov.u16 	%rs595, %rs560;
	mov.u16 	%rs596, %rs559;
	mov.u16 	%rs597, %rs558;
	mov.u16 	%rs598, %rs557;
	mov.u16 	%rs599, %rs556;
	mov.u16 	%rs600, %rs555;
	mov.u16 	%rs601, %rs554;
	@%p3 bra 	$L__BB1_4;
	ld.param.u64 	%rd140, [_Z18aes256_decrypt_ecbPhmS_S__param_3];
	xor.b16  	%rs584, %rs584, %rs585;
	cvta.to.global.u64 	%rd59, %rd140;
	st.global.u8 	[%rd59+28], %rs584;
	xor.b16  	%rs582, %rs582, %rs583;
	st.global.u8 	[%rd59+29], %rs582;
	xor.b16  	%rs580, %rs580, %rs581;
	st.global.u8 	[%rd59+30], %rs580;
	xor.b16  	%rs578, %rs578, %rs579;
	st.global.u8 	[%rd59+31], %rs578;
	xor.b16  	%rs585, %rs585, %rs577;
	st.global.u8 	[%rd59+24], %rs585;
	xor.b16  	%rs583, %rs583, %rs576;
	st.global.u8 	[%rd59+25], %rs583;
	xor.b16  	%rs581, %rs581, %rs575;
	st.global.u8 	[%rd59+26], %rs581;
	xor.b16  	%rs579, %rs579, %rs574;
	st.global.u8 	[%rd59+27], %rs579;
	xor.b16  	%rs577, %rs577, %rs573;
	st.global.u8 	[%rd59+20], %rs577;
	xor.b16  	%rs576, %rs576, %rs572;
	st.global.u8 	[%rd59+21], %rs576;
	xor.b16  	%rs575, %rs575, %rs571;
	st.global.u8 	[%rd59+22], %rs575;
	xor.b16  	%rs574, %rs574, %rs570;
	st.global.u8 	[%rd59+23], %rs574;
	cvt.u64.u16 	%rd60, %rs566;
	and.b64  	%rd61, %rd60, 255;
	add.s64 	%rd63, %rd62, %rd61;
	ld.global.u8 	%rs233, [%rd63];
	xor.b16  	%rs573, %rs573, %rs233;
	st.global.u8 	[%rd59+16], %rs573;
	cvt.u64.u16 	%rd64, %rs567;
	and.b64  	%rd65, %rd64, 255;
	add.s64 	%rd66, %rd62, %rd65;
	ld.global.u8 	%rs234, [%rd66];
	xor.b16  	%rs572, %rs572, %rs234;
	st.global.u8 	[%rd59+17], %rs572;
	cvt.u64.u16 	%rd67, %rs568;
	and.b64  	%rd68, %rd67, 255;
	add.s64 	%rd69, %rd62, %rd68;
	ld.global.u8 	%rs235, [%rd69];
	xor.b16  	%rs571, %rs571, %rs235;
	st.global.u8 	[%rd59+18], %rs571;
	cvt.u64.u16 	%rd70, %rs569;
	and.b64  	%rd71, %rd70, 255;
	add.s64 	%rd72, %rd62, %rd71;
	ld.global.u8 	%rs236, [%rd72];
	xor.b16  	%rs570, %rs570, %rs236;
	st.global.u8 	[%rd59+19], %rs570;
	xor.b16  	%rs566, %rs566, %rs562;
	st.global.u8 	[%rd59+12], %rs566;
	xor.b16  	%rs567, %rs567, %rs563;
	st.global.u8 	[%rd59+13], %rs567;
	xor.b16  	%rs568, %rs568, %rs564;
	st.global.u8 	[%rd59+14], %rs568;
	xor.b16  	%rs569, %rs569, %rs565;
	st.global.u8 	[%rd59+15], %rs569;
	xor.b16  	%rs562, %rs562, %rs558;
	st.global.u8 	[%rd59+8], %rs562;
	xor.b16  	%rs563, %rs563, %rs559;
	st.global.u8 	[%rd59+9], %rs563;
	xor.b16  	%rs564, %rs564, %rs560;
	st.global.u8 	[%rd59+10], %rs564;
	xor.b16  	%rs565, %rs565, %rs561;
	st.global.u8 	[%rd59+11], %rs565;
	xor.b16  	%rs558, %rs558, %rs554;
	st.global.u8 	[%rd59+4], %rs558;
	xor.b16  	%rs559, %rs559, %rs555;
	st.global.u8 	[%rd59+5], %rs559;
	xor.b16  	%rs560, %rs560, %rs556;
	st.global.u8 	[%rd59+6], %rs560;
	xor.b16  	%rs561, %rs561, %rs557;
	st.global.u8 	[%rd59+7], %rs561;
	and.b16  	%rs237, %rs602, 254;
	shr.u16 	%rs238, %rs237, 1;
	and.b16  	%rs239, %rs602, 1;
	neg.s16 	%rs240, %rs239;
	and.b16  	%rs241, %rs240, -115;
	xor.b16  	%rs602, %rs241, %rs238;
	cvt.u64.u16 	%rd73, %rs582;
	and.b64  	%rd74, %rd73, 255;
	add.s64 	%rd75, %rd62, %rd74;
	ld.global.u8 	%rs242, [%rd75];
	xor.b16  	%rs243, %rs242, %rs554;
	xor.b16  	%rs554, %rs243, %rs602;
	st.global.u8 	[%rd59], %rs554;
	cvt.u64.u16 	%rd76, %rs580;
	and.b64  	%rd77, %rd76, 255;
	add.s64 	%rd78, %rd62, %rd77;
	ld.global.u8 	%rs244, [%rd78];
	xor.b16  	%rs555, %rs555, %rs244;
	st.global.u8 	[%rd59+1], %rs555;
	cvt.u64.u16 	%rd79, %rs578;
	and.b64  	%rd80, %rd79, 255;
	add.s64 	%rd81, %rd62, %rd80;
	ld.global.u8 	%rs245, [%rd81];
	xor.b16  	%rs556, %rs556, %rs245;
	st.global.u8 	[%rd59+2], %rs556;
	cvt.u64.u16 	%rd82, %rs584;
	and.b64  	%rd83, %rd82, 255;
	add.s64 	%rd84, %rd62, %rd83;
	ld.global.u8 	%rs246, [%rd84];
	xor.b16  	%rs557, %rs557, %rs246;
	st.global.u8 	[%rd59+3], %rs557;
	mov.u16 	%rs586, %rs578;
	mov.u16 	%rs587, %rs580;
	mov.u16 	%rs588, %rs582;
	mov.u16 	%rs589, %rs584;
	mov.u16 	%rs590, %rs579;
	mov.u16 	%rs591, %rs581;
	mov.u16 	%rs592, %rs583;
	mov.u16 	%rs593, %rs585;
	mov.u16 	%rs594, %rs574;
	mov.u16 	%rs595, %rs575;
	mov.u16 	%rs596, %rs576;
	mov.u16 	%rs597, %rs577;
	mov.u16 	%rs598, %rs570;
	mov.u16 	%rs599, %rs571;
	mov.u16 	%rs600, %rs572;
	mov.u16 	%rs601, %rs573;
$L__BB1_4:
	xor.b16  	%rs247, %rs551, %rs601;
	xor.b16  	%rs248, %rs550, %rs600;
	xor.b16  	%rs249, %rs549, %rs599;
	xor.b16  	%rs250, %rs548, %rs598;
	xor.b16  	%rs251, %rs547, %rs597;
	xor.b16  	%rs252, %rs546, %rs596;
	xor.b16  	%rs253, %rs545, %rs595;
	xor.b16  	%rs254, %rs544, %rs594;
	xor.b16  	%rs255, %rs543, %rs593;
	xor.b16  	%rs256, %rs542, %rs592;
	xor.b16  	%rs257, %rs541, %rs591;
	xor.b16  	%rs258, %rs540, %rs590;
	xor.b16  	%rs259, %rs539, %rs589;
	xor.b16  	%rs260, %rs538, %rs588;
	xor.b16  	%rs261, %rs537, %rs587;
	xor.b16  	%rs262, %rs536, %rs586;
	xor.b16  	%rs263, %rs248, %rs247;
	cvt.s16.s8 	%rs264, %rs263;
	xor.b16  	%rs265, %rs263, %rs249;
	xor.b16  	%rs266, %rs265, %rs250;
	cvt.s16.s8 	%rs267, %rs266;
	shl.b16 	%rs268, %rs266, 1;
	xor.b16  	%rs269, %rs268, 27;
	setp.lt.s16 	%p4, %rs267, 0;
	selp.b16 	%rs270, %rs269, %rs268, %p4;
	xor.b16  	%rs271, %rs249, %rs247;
	xor.b16  	%rs272, %rs271, %rs270;
	cvt.s16.s8 	%rs273, %rs272;
	shl.b16 	%rs274, %rs272, 1;
	xor.b16  	%rs275, %rs274, 27;
	setp.lt.s16 	%p5, %rs273, 0;
	selp.b16 	%rs276, %rs275, %rs274, %p5;
	cvt.s16.s8 	%rs277, %rs276;
	shl.b16 	%rs278, %rs276, 1;
	xor.b16  	%rs279, %rs278, 27;
	setp.lt.s16 	%p6, %rs277, 0;
	selp.b16 	%rs280, %rs279, %rs278, %p6;
	xor.b16  	%rs281, %rs280, %rs266;
	xor.b16  	%rs282, %rs250, %rs248;
	xor.b16  	%rs283, %rs282, %rs270;
	cvt.s16.s8 	%rs284, %rs283;
	shl.b16 	%rs285, %rs283, 1;
	xor.b16  	%rs286, %rs285, 27;
	setp.lt.s16 	%p7, %rs284, 0;
	selp.b16 	%rs287, %rs286, %rs285, %p7;
	cvt.s16.s8 	%rs288, %rs287;
	shl.b16 	%rs289, %rs287, 1;
	xor.b16  	%rs290, %rs289, 27;
	setp.lt.s16 	%p8, %rs288, 0;
	selp.b16 	%rs291, %rs290, %rs289, %p8;
	xor.b16  	%rs292, %rs291, %rs266;
	shl.b16 	%rs293, %rs263, 1;
	xor.b16  	%rs294, %rs293, 27;
	setp.lt.s16 	%p9, %rs264, 0;
	selp.b16 	%rs295, %rs294, %rs293, %p9;
	xor.b16  	%rs296, %rs295, %rs247;
	xor.b16  	%rs297, %rs296, %rs281;
	xor.b16  	%rs298, %rs249, %rs248;
	cvt.s16.s8 	%rs299, %rs298;
	shl.b16 	%rs300, %rs298, 1;
	xor.b16  	%rs301, %rs300, 27;
	setp.lt.s16 	%p10, %rs299, 0;
	selp.b16 	%rs302, %rs301, %rs300, %p10;
	xor.b16  	%rs303, %rs302, %rs248;
	xor.b16  	%rs304, %rs303, %rs292;
	xor.b16  	%rs305, %rs250, %rs249;
	cvt.s16.s8 	%rs306, %rs305;
	shl.b16 	%rs307, %rs305, 1;
	xor.b16  	%rs308, %rs307, 27;
	setp.lt.s16 	%p11, %rs306, 0;
	selp.b16 	%rs309, %rs308, %rs307, %p11;
	xor.b16  	%rs310, %rs249, %rs309;
	xor.b16  	%rs311, %rs310, %rs281;
	xor.b16  	%rs312, %rs250, %rs247;
	cvt.s16.s8 	%rs313, %rs312;
	shl.b16 	%rs314, %rs312, 1;
	xor.b16  	%rs315, %rs314, 27;
	setp.lt.s16 	%p12, %rs313, 0;
	selp.b16 	%rs316, %rs315, %rs314, %p12;
	xor.b16  	%rs317, %rs250, %rs316;
	xor.b16  	%rs318, %rs317, %rs292;
	xor.b16  	%rs319, %rs252, %rs251;
	cvt.s16.s8 	%rs320, %rs319;
	xor.b16  	%rs321, %rs319, %rs253;
	xor.b16  	%rs322, %rs321, %rs254;
	cvt.s16.s8 	%rs323, %rs322;
	shl.b16 	%rs324, %rs322, 1;
	xor.b16  	%rs325, %rs324, 27;
	setp.lt.s16 	%p13, %rs323, 0;
	selp.b16 	%rs326, %rs325, %rs324, %p13;
	xor.b16  	%rs327, %rs253, %rs251;
	xor.b16  	%rs328, %rs327, %rs326;
	cvt.s16.s8 	%rs329, %rs328;
	shl.b16 	%rs330, %rs328, 1;
	xor.b16  	%rs331, %rs330, 27;
	setp.lt.s16 	%p14, %rs329, 0;
	selp.b16 	%rs332, %rs331, %rs330, %p14;
	cvt.s16.s8 	%rs333, %rs332;
	shl.b16 	%rs334, %rs332, 1;
	xor.b16  	%rs335, %rs334, 27;
	setp.lt.s16 	%p15, %rs333, 0;
	selp.b16 	%rs336, %rs335, %rs334, %p15;
	xor.b16  	%rs337, %rs336, %rs322;
	xor.b16  	%rs338, %rs254, %rs252;
	xor.b16  	%rs339, %rs338, %rs326;
	cvt.s16.s8 	%rs340, %rs339;
	shl.b16 	%rs341, %rs339, 1;
	xor.b16  	%rs342, %rs341, 27;
	setp.lt.s16 	%p16, %rs340, 0;
	selp.b16 	%rs343, %rs342, %rs341, %p16;
	cvt.s16.s8 	%rs344, %rs343;
	shl.b16 	%rs345, %rs343, 1;
	xor.b16  	%rs346, %rs345, 27;
	setp.lt.s16 	%p17, %rs344, 0;
	selp.b16 	%rs347, %rs346, %rs345, %p17;
	xor.b16  	%rs348, %rs347, %rs322;
	shl.b16 	%rs349, %rs319, 1;
	xor.b16  	%rs350, %rs349, 27;
	setp.lt.s16 	%p18, %rs320, 0;
	selp.b16 	%rs351, %rs350, %rs349, %p18;
	xor.b16  	%rs352, %rs351, %rs251;
	xor.b16  	%rs353, %rs352, %rs337;
	xor.b16  	%rs354, %rs253, %rs252;
	cvt.s16.s8 	%rs355, %rs354;
	shl.b16 	%rs356, %rs354, 1;
	xor.b16  	%rs357, %rs356, 27;
	setp.lt.s16 	%p19, %rs355, 0;
	selp.b16 	%rs358, %rs357, %rs356, %p19;
	xor.b16  	%rs359, %rs358, %rs252;
	xor.b16  	%rs360, %rs359, %rs348;
	xor.b16  	%rs361, %rs254, %rs253;
	cvt.s16.s8 	%rs362, %rs361;
	shl.b16 	%rs363, %rs361, 1;
	xor.b16  	%rs364, %rs363, 27;
	setp.lt.s16 	%p20, %rs362, 0;
	selp.b16 	%rs365, %rs364, %rs363, %p20;
	xor.b16  	%rs366, %rs253, %rs365;
	xor.b16  	%rs367, %rs366, %rs337;
	xor.b16  	%rs368, %rs254, %rs251;
	cvt.s16.s8 	%rs369, %rs368;
	shl.b16 	%rs370, %rs368, 1;
	xor.b16  	%rs371, %rs370, 27;
	setp.lt.s16 	%p21, %rs369, 0;
	selp.b16 	%rs372, %rs371, %rs370, %p21;
	xor.b16  	%rs373, %rs254, %rs372;
	xor.b16  	%rs374, %rs373, %rs348;
	xor.b16  	%rs375, %rs256, %rs255;
	cvt.s16.s8 	%rs376, %rs375;
	xor.b16  	%rs377, %rs375, %rs257;
	xor.b16  	%rs378, %rs377, %rs258;
	cvt.s16.s8 	%rs379, %rs378;
	shl.b16 	%rs380, %rs378, 1;
	xor.b16  	%rs381, %rs380, 27;
	setp.lt.s16 	%p22, %rs379, 0;
	selp.b16 	%rs382, %rs381, %rs380, %p22;
	xor.b16  	%rs383, %rs257, %rs255;
	xor.b16  	%rs384, %rs383, %rs382;
	cvt.s16.s8 	%rs385, %rs384;
	shl.b16 	%rs386, %rs384, 1;
	xor.b16  	%rs387, %rs386, 27;
	setp.lt.s16 	%p23, %rs385, 0;
	selp.b16 	%rs388, %rs387, %rs386, %p23;
	cvt.s16.s8 	%rs389, %rs388;
	shl.b16 	%rs390, %rs388, 1;
	xor.b16  	%rs391, %rs390, 27;
	setp.lt.s16 	%p24, %rs389, 0;
	selp.b16 	%rs392, %rs391, %rs390, %p24;
	xor.b16  	%rs393, %rs392, %rs378;
	xor.b16  	%rs394, %rs258, %rs256;
	xor.b16  	%rs395, %rs394, %rs382;
	cvt.s16.s8 	%rs396, %rs395;
	shl.b16 	%rs397, %rs395, 1;
	xor.b16  	%rs398, %rs397, 27;
	setp.lt.s16 	%p25, %rs396, 0;
	selp.b16 	%rs399, %rs398, %rs397, %p25;
	cvt.s16.s8 	%rs400, %rs399;
	shl.b16 	%rs401, %rs399, 1;
	xor.b16  	%rs402, %rs401, 27;
	setp.lt.s16 	%p26, %rs400, 0;
	selp.b16 	%rs403, %rs402, %rs401, %p26;
	xor.b16  	%rs404, %rs403, %rs378;
	shl.b16 	%rs405, %rs375, 1;
	xor.b16  	%rs406, %rs405, 27;
	setp.lt.s16 	%p27, %rs376, 0;
	selp.b16 	%rs407, %rs406, %rs405, %p27;
	xor.b16  	%rs408, %rs407, %rs255;
	xor.b16  	%rs409, %rs408, %rs393;
	xor.b16  	%rs410, %rs257, %rs256;
	cvt.s16.s8 	%rs411, %rs410;
	shl.b16 	%rs412, %rs410, 1;
	xor.b16  	%rs413, %rs412, 27;
	setp.lt.s16 	%p28, %rs411, 0;
	selp.b16 	%rs414, %rs413, %rs412, %p28;
	xor.b16  	%rs415, %rs414, %rs256;
	xor.b16  	%rs416, %rs415, %rs404;
	xor.b16  	%rs417, %rs258, %rs257;
	cvt.s16.s8 	%rs418, %rs417;
	shl.b16 	%rs419, %rs417, 1;
	xor.b16  	%rs420, %rs419, 27;
	setp.lt.s16 	%p29, %rs418, 0;
	selp.b16 	%rs421, %rs420, %rs419, %p29;
	xor.b16  	%rs422, %rs257, %rs421;
	xor.b16  	%rs423, %rs422, %rs393;
	xor.b16  	%rs424, %rs258, %rs255;
	cvt.s16.s8 	%rs425, %rs424;
	shl.b16 	%rs426, %rs424, 1;
	xor.b16  	%rs427, %rs426, 27;
	setp.lt.s16 	%p30, %rs425, 0;
	selp.b16 	%rs428, %rs427, %rs426, %p30;
	xor.b16  	%rs429, %rs258, %rs428;
	xor.b16  	%rs430, %rs429, %rs404;
	xor.b16  	%rs431, %rs260, %rs259;
	cvt.s16.s8 	%rs432, %rs431;
	xor.b16  	%rs433, %rs431, %rs261;
	xor.b16  	%rs434, %rs433, %rs262;
	cvt.s16.s8 	%rs435, %rs434;
	shl.b16 	%rs436, %rs434, 1;
	xor.b16  	%rs437, %rs436, 27;
	setp.lt.s16 	%p31, %rs435, 0;
	selp.b16 	%rs438, %rs437, %rs436, %p31;
	xor.b16  	%rs439, %rs261, %rs259;
	xor.b16  	%rs440, %rs439, %rs438;
	cvt.s16.s8 	%rs441, %rs440;
	shl.b16 	%rs442, %rs440, 1;
	xor.b16  	%rs443, %rs442, 27;
	setp.lt.s16 	%p32, %rs441, 0;
	selp.b16 	%rs444, %rs443, %rs442, %p32;
	cvt.s16.s8 	%rs445, %rs444;
	shl.b16 	%rs446, %rs444, 1;
	xor.b16  	%rs447, %rs446, 27;
	setp.lt.s16 	%p33, %rs445, 0;
	selp.b16 	%rs448, %rs447, %rs446, %p33;
	xor.b16  	%rs449, %rs448, %rs434;
	xor.b16  	%rs450, %rs262, %rs260;
	xor.b16  	%rs451, %rs450, %rs438;
	cvt.s16.s8 	%rs452, %rs451;
	shl.b16 	%rs453, %rs451, 1;
	xor.b16  	%rs454, %rs453, 27;
	setp.lt.s16 	%p34, %rs452, 0;
	selp.b16 	%rs455, %rs454, %rs453, %p34;
	cvt.s16.s8 	%rs456, %rs455;
	shl.b16 	%rs457, %rs455, 1;
	xor.b16  	%rs458, %rs457, 27;
	setp.lt.s16 	%p35, %rs456, 0;
	selp.b16 	%rs459, %rs458, %rs457, %p35;
	xor.b16  	%rs460, %rs459, %rs434;
	shl.b16 	%rs461, %rs431, 1;
	xor.b16  	%rs462, %rs461, 27;
	setp.lt.s16 	%p36, %rs432, 0;
	selp.b16 	%rs463, %rs462, %rs461, %p36;
	xor.b16  	%rs464, %rs463, %rs259;
	xor.b16  	%rs465, %rs464, %rs449;
	xor.b16  	%rs466, %rs261, %rs260;
	cvt.s16.s8 	%rs467, %rs466;
	shl.b16 	%rs468, %rs466, 1;
	xor.b16  	%rs469, %rs468, 27;
	setp.lt.s16 	%p37, %rs467, 0;
	selp.b16 	%rs470, %rs469, %rs468, %p37;
	xor.b16  	%rs471, %rs470, %rs260;
	xor.b16  	%rs472, %rs471, %rs460;
	xor.b16  	%rs473, %rs262, %rs261;
	cvt.s16.s8 	%rs474, %rs473;
	shl.b16 	%rs475, %rs473, 1;
	xor.b16  	%rs476, %rs475, 27;
	setp.lt.s16 	%p38, %rs474, 0;
	selp.b16 	%rs477, %rs476, %rs475, %p38;
	xor.b16  	%rs478, %rs261, %rs477;
	xor.b16  	%rs479, %rs478, %rs449;
	xor.b16  	%rs480, %rs262, %rs259;
	cvt.s16.s8 	%rs481, %rs480;
	shl.b16 	%rs482, %rs480, 1;
	xor.b16  	%rs483, %rs482, 27;
	setp.lt.s16 	%p39, %rs481, 0;
	selp.b16 	%rs484, %rs483, %rs482, %p39;
	xor.b16  	%rs485, %rs262, %rs484;
	xor.b16  	%rs486, %rs485, %rs460;
	cvt.u64.u16 	%rd85, %rs297;
	and.b64  	%rd86, %rd85, 255;
	add.s64 	%rd88, %rd12, %rd86;
	ld.global.u8 	%rs551, [%rd88];
	cvt.u64.u16 	%rd89, %rs472;
	and.b64  	%rd90, %rd89, 255;
	add.s64 	%rd91, %rd12, %rd90;
	ld.global.u8 	%rs550, [%rd91];
	cvt.u64.u16 	%rd92, %rs423;
	and.b64  	%rd93, %rd92, 255;
	add.s64 	%rd94, %rd12, %rd93;
	ld.global.u8 	%rs549, [%rd94];
	cvt.u64.u16 	%rd95, %rs374;
	and.b64  	%rd96, %rd95, 255;
	add.s64 	%rd97, %rd12, %rd96;
	ld.global.u8 	%rs548, [%rd97];
	cvt.u64.u16 	%rd98, %rs353;
	and.b64  	%rd99, %rd98, 255;
	add.s64 	%rd100, %rd12, %rd99;
	ld.global.u8 	%rs547, [%rd100];
	cvt.u64.u16 	%rd101, %rs304;
	and.b64  	%rd102, %rd101, 255;
	add.s64 	%rd103, %rd12, %rd102;
	ld.global.u8 	%rs546, [%rd103];
	cvt.u64.u16 	%rd104, %rs479;
	and.b64  	%rd105, %rd104, 255;
	add.s64 	%rd106, %rd12, %rd105;
	ld.global.u8 	%rs545, [%rd106];
	cvt.u64.u16 	%rd107, %rs430;
	and.b64  	%rd108, %rd107, 255;
	add.s64 	%rd109, %rd12, %rd108;
	ld.global.u8 	%rs544, [%rd109];
	cvt.u64.u16 	%rd110, %rs409;
	and.b64  	%rd111, %rd110, 255;
	add.s64 	%rd112, %rd12, %rd111;
	ld.global.u8 	%rs543, [%rd112];
	cvt.u64.u16 	%rd113, %rs360;
	and.b64  	%rd114, %rd113, 255;
	add.s64 	%rd115, %rd12, %rd114;
	ld.global.u8 	%rs542, [%rd115];
	cvt.u64.u16 	%rd116, %rs311;
	and.b64  	%rd117, %rd116, 255;
	add.s64 	%rd118, %rd12, %rd117;
	ld.global.u8 	%rs541, [%rd118];
	cvt.u64.u16 	%rd119, %rs486;
	and.b64  	%rd120, %rd119, 255;
	add.s64 	%rd121, %rd12, %rd120;
	ld.global.u8 	%rs540, [%rd121];
	cvt.u64.u16 	%rd122, %rs465;
	and.b64  	%rd123, %rd122, 255;
	add.s64 	%rd124, %rd12, %rd123;
	ld.global.u8 	%rs539, [%rd124];
	cvt.u64.u16 	%rd125, %rs416;
	and.b64  	%rd126, %rd125, 255;
	add.s64 	%rd127, %rd12, %rd126;
	ld.global.u8 	%rs538, [%rd127];
	cvt.u64.u16 	%rd128, %rs367;
	and.b64  	%rd129, %rd128, 255;
	add.s64 	%rd130, %rd12, %rd129;
	ld.global.u8 	%rs537, [%rd130];
	cvt.u64.u16 	%rd131, %rs318;
	and.b64  	%rd132, %rd131, 255;
	add.s64 	%rd133, %rd12, %rd132;
	ld.global.u8 	%rs536, [%rd133];
	add.s16 	%rs552, %rs552, -1;
	and.b16  	%rs487, %rs552, 255;
	setp.ne.s16 	%p40, %rs487, 0;
	@%p40 bra 	$L__BB1_2;
	ld.param.u64 	%rd138, [_Z18aes256_decrypt_ecbPhmS_S__param_0];
	xor.b16  	%rs488, %rs536, %rs569;
	xor.b16  	%rs489, %rs537, %rs568;
	xor.b16  	%rs490, %rs538, %rs567;
	xor.b16  	%rs491, %rs539, %rs566;
	xor.b16  	%rs492, %rs540, %rs565;
	xor.b16  	%rs493, %rs541, %rs564;
	xor.b16  	%rs494, %rs542, %rs563;
	xor.b16  	%rs495, %rs543, %rs562;
	xor.b16  	%rs496, %rs544, %rs561;
	xor.b16  	%rs497, %rs545, %rs560;
	xor.b16  	%rs498, %rs546, %rs559;
	xor.b16  	%rs499, %rs547, %rs558;
	xor.b16  	%rs500, %rs548, %rs557;
	xor.b16  	%rs501, %rs549, %rs556;
	xor.b16  	%rs502, %rs550, %rs555;
	xor.b16  	%rs503, %rs551, %rs554;
	cvta.to.global.u64 	%rd134, %rd138;
	mov.u32 	%r6, %ctaid.x;
	shl.b32 	%r7, %r6, 13;
	mov.u32 	%r8, %tid.x;
	shl.b32 	%r9, %r8, 4;
	add.s32 	%r10, %r7, %r9;
	cvt.u64.u32 	%rd135, %r10;
	add.s64 	%rd136, %rd134, %rd135;
	st.global.u8 	[%rd136], %rs503;
	st.global.u8 	[%rd136+1], %rs502;
	st.global.u8 	[%rd136+2], %rs501;
	st.global.u8 	[%rd136+3], %rs500;
	st.global.u8 	[%rd136+4], %rs499;
	st.global.u8 	[%rd136+5], %rs498;
	st.global.u8 	[%rd136+6], %rs497;
	st.global.u8 	[%rd136+7], %rs496;
	st.global.u8 	[%rd136+8], %rs495;
	st.global.u8 	[%rd136+9], %rs494;
	st.global.u8 	[%rd136+10], %rs493;
	st.global.u8 	[%rd136+11], %rs492;
	st.global.u8 	[%rd136+12], %rs491;
	st.global.u8 	[%rd136+13], %rs490;
	st.global.u8 	[%rd136+14], %rs489;
	st.global.u8 	[%rd136+15], %rs488;
	bar.sync 	0;
$L__BB1_6:
	ret;

}
	// .globl	_Z8GPU_initv
.visible .entry _Z8GPU_initv()
{


	ret;

}


// ===== COMPILED SASS (sm_100) =====

	.target	sm_100

	.elftype	@"ET_EXEC"


//--------------------- .note.nv.tkinfo           --------------------------
	.section	.note.nv.tkinfo,"",@"SHT_NOTE"
	.sectionflags	@"SHF_NOTE_NV_TKINFO"
	.tkinfo
        /*0018*/ 	.word	0x00000002
        /*0030*/ 	.string	""
        /*0030*/ 	.string	"ptxas"
        /*0030*/ 	.string	"Cuda compilation tools, release 13.0, V13.0.88"
        /*0030*/ 	.string	"Build cuda_13.0.r13.0/compiler.36424714_0"
        /*0030*/ 	.string	"-arch sm_100 -m 64 "



//--------------------- .note.nv.cuinfo           --------------------------
	.section	.note.nv.cuinfo,"",@"SHT_NOTE"
	.sectionflags	@"SHF_NOTE_NV_CUINFO"
        /*0018*/ 	.short	0x0002
        /*001a*/ 	.short	0x0064
        /*001c*/ 	.short	0x0082
	.zero		2


//--------------------- .nv.info                  --------------------------
	.section	.nv.info,"",@"SHT_CUDA_INFO"
	.align	4


	//----- nvinfo : EIATTR_REGCOUNT
	.align		4
        /*0000*/ 	.byte	0x04, 0x2f
        /*0002*/ 	.short	(.L_3 - .L_2)
	.align		4
.L_2:
        /*0004*/ 	.word	index@(_Z18aes256_encrypt_ecbPhmS_S_)
        /*0008*/ 	.word	0x00000047


	//----- nvinfo : EIATTR_FRAME_SIZE
	.align		4
.L_3:
        /*000c*/ 	.byte	0x04, 0x11
        /*000e*/ 	.short	(.L_5 - .L_4)
	.align		4
.L_4:
        /*0010*/ 	.word	index@(_Z18aes256_encrypt_ecbPhmS_S_)
        /*0014*/ 	.word	0x00000000


	//----- nvinfo : EIATTR_REGCOUNT
	.align		4
.L_5:
        /*0018*/ 	.byte	0x04, 0x2f
        /*001a*/ 	.short	(.L_7 - .L_6)
	.align		4
.L_6:
        /*001c*/ 	.word	index@(_Z18aes256_decrypt_ecbPhmS_S_)
        /*0020*/ 	.word	0x00000048


	//----- nvinfo : EIATTR_FRAME_SIZE
	.align		4
.L_7:
        /*0024*/ 	.byte	0x04, 0x11
        /*0026*/ 	.short	(.L_9 - .L_8)
	.align		4
.L_8:
        /*0028*/ 	.word	index@(_Z18aes256_decrypt_ecbPhmS_S_)
        /*002c*/ 	.word	0x00000000


	//----- nvinfo : EIATTR_REGCOUNT
	.align		4
.L_9:
        /*0030*/ 	.byte	0x04, 0x2f
        /*0032*/ 	.short	(.L_11 - .L_10)
	.align		4
.L_10:
        /*0034*/ 	.word	index@(_Z8GPU_initv)
        /*0038*/ 	.word	0x00000004


	//----- nvinfo : EIATTR_FRAME_SIZE
	.align		4
.L_11:
        /*003c*/ 	.byte	0x04, 0x11
        /*003e*/ 	.short	(.L_13 - .L_12)
	.align		4
.L_12:
        /*0040*/ 	.word	index@(_Z8GPU_initv)
        /*0044*/ 	.word	0x00000000


	//----- nvinfo : EIATTR_MIN_STACK_SIZE
	.align		4
.L_13:
        /*0048*/ 	.byte	0x04, 0x12
        /*004a*/ 	.short	(.L_15 - .L_14)
	.align		4
.L_14:
        /*004c*/ 	.word	index@(_Z8GPU_initv)
        /*0050*/ 	.word	0x00000000


	//----- nvinfo : EIATTR_MIN_STACK_SIZE
	.align		4
.L_15:
        /*0054*/ 	.byte	0x04, 0x12
        /*0056*/ 	.short	(.L_17 - .L_16)
	.align		4
.L_16:
        /*0058*/ 	.word	index@(_Z18aes256_decrypt_ecbPhmS_S_)
        /*005c*/ 	.word	0x00000000


	//----- nvinfo : EIATTR_MIN_STACK_SIZE
	.align		4
.L_17:
        /*0060*/ 	.byte	0x04, 0x12
        /*0062*/ 	.short	(.L_19 - .L_18)
	.align		4
.L_18:
        /*0064*/ 	.word	index@(_Z18aes256_encrypt_ecbPhmS_S_)
        /*0068*/ 	.word	0x00000000
.L_19:


//--------------------- .nv.compat                --------------------------
	.section	.nv.compat,"",@"SHT_CUDA_COMPAT_INFO"
	.align	4
        /*0000*/ 	.byte	0x02, 0x09, 0x00, 0x00, 0x02, 0x02, 0x01, 0x00, 0x02, 0x05, 0x05, 0x00, 0x03, 0x07, 0x01, 0x01
        /*0010*/ 	.byte	0x02, 0x03, 0x00, 0x00, 0x02, 0x06, 0x01, 0x00, 0x04, 0x0b, 0x08, 0x00, 0x09, 0x00, 0x00, 0x00
        /*0020*/ 	.byte	0x00, 0x00, 0x00, 0x00


//--------------------- .nv.info._Z8GPU_initv     --------------------------
	.section	.nv.info._Z8GPU_initv,"",@"SHT_CUDA_INFO"
	.sectionflags	@""
	.align	4


	//----- nvinfo : EIATTR_CUDA_API_VERSION
	.align		4
        /*0000*/ 	.byte	0x04, 0x37
        /*0002*/ 	.short	(.L_21 - .L_20)
.L_20:
        /*0004*/ 	.word	0x00000082


	//----- nvinfo : EIATTR_SPARSE_MMA_MASK
	.align		4
.L_21:
        /*0008*/ 	.byte	0x03, 0x50
        /*000a*/ 	.short	0x0000


	//----- nvinfo : EIATTR_MAXREG_COUNT
	.align		4
        /*000c*/ 	.byte	0x03, 0x1b
        /*000e*/ 	.short	0x00ff


	//----- nvinfo : EIATTR_MERCURY_ISA_VERSION
	.align		4
        /*0010*/ 	.byte	0x03, 0x5f
        /*0012*/ 	.short	0x0101


	//----- nvinfo : EIATTR_VRC_CTA_INIT_COUNT
	.align		4
        /*0014*/ 	.byte	0x02, 0x4a
	.zero		1
	.zero		1


	//----- nvinfo : EIATTR_EXIT_INSTR_OFFSETS
	.align		4
        /*0018*/ 	.byte	0x04, 0x1c
        /*001a*/ 	.short	(.L_23 - .L_22)


	//   ....[0]....
.L_22:
        /*001c*/ 	.word	0x00000010


	//----- nvinfo : EIATTR_SW_WAR
	.align		4
.L_23:
        /*0020*/ 	.byte	0x04, 0x36
        /*0022*/ 	.short	(.L_25 - .L_24)
.L_24:
        /*0024*/ 	.word	0x00000008
.L_25:


//--------------------- .nv.info._Z18aes256_decrypt_ecbPhmS_S_ --------------------------
	.section	.nv.info._Z18aes256_decrypt_ecbPhmS_S_,"",@"SHT_CUDA_INFO"
	.sectionflags	@""
	.align	4


	//----- nvinfo : EIATTR_CUDA_API_VERSION
	.align		4
        /*0000*/ 	.byte	0x04, 0x37
        /*0002*/ 	.short	(.L_27 - .L_26)
.L_26:
        /*0004*/ 	.word	0x00000082


	//----- nvinfo : EIATTR_KPARAM_INFO
	.align		4
.L_27:
        /*0008*/ 	.byte	0x04, 0x17
        /*000a*/ 	.short	(.L_29 - .L_28)
.L_28:
        /*000c*/ 	.word	0x00000000
        /*0010*/ 	.short	0x0003
        /*0012*/ 	.short	0x0018
        /*0014*/ 	.byte	0x00, 0xf5, 0x21, 0x00


	//----- nvinfo : EIATTR_KPARAM_INFO
	.align		4
.L_29:
        /*0018*/ 	.byte	0x04, 0x17
        /*001a*/ 	.short	(.L_31 - .L_30)
.L_30:
        /*001c*/ 	.word	0x00000000
        /*0020*/ 	.short	0x0002
        /*0022*/ 	.short	0x0010
        /*0024*/ 	.byte	0x00, 0xf5, 0x21, 0x00


	//----- nvinfo : EIATTR_KPARAM_INFO
	.align		4
.L_31:
        /*0028*/ 	.byte	0x04, 0x17
        /*002a*/ 	.short	(.L_33 - .L_32)
.L_32:
        /*002c*/ 	.word	0x00000000
        /*0030*/ 	.short	0x0001
        /*0032*/ 	.short	0x0008
        /*0034*/ 	.byte	0x00, 0xf0, 0x21, 0x00


	//----- nvinfo : EIATTR_KPARAM_INFO
	.align		4
.L_33:
        /*0038*/ 	.byte	0x04, 0x17
        /*003a*/ 	.short	(.L_35 - .L_34)
.L_34:
        /*003c*/ 	.word	0x00000000
        /*0040*/ 	.short	0x0000
        /*0042*/ 	.short	0x0000
        /*0044*/ 	.byte	0x00, 0xf5, 0x21, 0x00


	//----- nvinfo : EIATTR_SPARSE_MMA_MASK
	.align		4
.L_35:
        /*0048*/ 	.byte	0x03, 0x50
        /*004a*/ 	.short	0x0000


	//----- nvinfo : EIATTR_MAXREG_COUNT
	.align		4
        /*004c*/ 	.byte	0x03, 0x1b
        /*004e*/ 	.short	0x00ff


	//----- nvinfo : EIATTR_NUM_BARRIERS
	.align		4
        /*0050*/ 	.byte	0x02, 0x4c
        /*0052*/ 	.byte	0x01
	.zero		1


	//----- nvinfo : EIATTR_MERCURY_ISA_VERSION
	.align		4
        /*0054*/ 	.byte	0x03, 0x5f
        /*0056*/ 	.short	0x0101


	//----- nvinfo : EIATTR_VRC_CTA_INIT_COUNT
	.align		4
        /*0058*/ 	.byte	0x02, 0x4a
	.zero		1
	.zero		1


	//----- nvinfo : EIATTR_EXIT_INSTR_OFFSETS
	.align		4
        /*005c*/ 	.byte	0x04, 0x1c
        /*005e*/ 	.short	(.L_37 - .L_36)


	//   ....[0]....
.L_36:
        /*0060*/ 	.word	0x00000080


	//   ....[1]....
        /*0064*/ 	.word	0x00002a30


	//----- nvinfo : EIATTR_CBANK_PARAM_SIZE
	.align		4
.L_37:
        /*0068*/ 	.byte	0x03, 0x19
        /*006a*/ 	.short	0x0020


	//----- nvinfo : EIATTR_PARAM_CBANK
	.align		4
        /*006c*/ 	.byte	0x04, 0x0a
        /*006e*/ 	.short	(.L_39 - .L_38)
	.align		4
.L_38:
        /*0070*/ 	.word	index@(.nv.constant0._Z18aes256_decrypt_ecbPhmS_S_)
        /*0074*/ 	.short	0x0380
        /*0076*/ 	.short	0x0020


	//----- nvinfo : EIATTR_SW_WAR
	.align		4
.L_39:
        /*0078*/ 	.byte	0x04, 0x36
        /*007a*/ 	.short	(.L_41 - .L_40)
.L_40:
        /*007c*/ 	.word	0x00000008
.L_41:


//--------------------- .nv.info._Z18aes256_encrypt_ecbPhmS_S_ --------------------------
	.section	.nv.info._Z18aes256_encrypt_ecbPhmS_S_,"",@"SHT_CUDA_INFO"
	.sectionflags	@""
	.align	4


	//----- nvinfo : EIATTR_CUDA_API_VERSION
	.align		4
        /*0000*/ 	.byte	0x04, 0x37
        /*0002*/ 	.short	(.L_43 - .L_42)
.L_42:
        /*0004*/ 	.word	0x00000082


	//----- nvinfo : EIATTR_KPARAM_INFO
	.align		4
.L_43:
        /*0008*/ 	.byte	0x04, 0x17
        /*000a*/ 	.short	(.L_45 - .L_44)
.L_44:
        /*000c*/ 	.word	0x00000000
        /*0010*/ 	.short	0x0003
        /*0012*/ 	.short	0x0018
        /*0014*/ 	.byte	0x00, 0xf5, 0x21, 0x00


	//----- nvinfo : EIATTR_KPARAM_INFO
	.align		4
.L_45:
        /*0018*/ 	.byte	0x04, 0x17
        /*001a*/ 	.short	(.L_47 - .L_46)
.L_46:
        /*001c*/ 	.word	0x00000000
        /*0020*/ 	.short	0x0002
        /*0022*/ 	.short	0x0010
        /*0024*/ 	.byte	0x00, 0xf5, 0x21, 0x00


	//----- nvinfo : EIATTR_KPARAM_INFO
	.align		4
.L_47:
        /*0028*/ 	.byte	0x04, 0x17
        /*002a*/ 	.short	(.L_49 - .L_48)
.L_48:
        /*002c*/ 	.word	0x00000000
        /*0030*/ 	.short	0x0001
        /*0032*/ 	.short	0x0008
        /*0034*/ 	.byte	0x00, 0xf0, 0x21, 0x00


	//----- nvinfo : EIATTR_KPARAM_INFO
	.align		4
.L_49:
        /*0038*/ 	.byte	0x04, 0x17
        /*003a*/ 	.short	(.L_51 - .L_50)
.L_50:
        /*003c*/ 	.word	0x00000000
        /*0040*/ 	.short	0x0000
        /*0042*/ 	.short	0x0000
        /*0044*/ 	.byte	0x00, 0xf5, 0x21, 0x00


	//----- nvinfo : EIATTR_SPARSE_MMA_MASK
	.align		4
.L_51:
        /*0048*/ 	.byte	0x03, 0x50
        /*004a*/ 	.short	0x0000


	//----- nvinfo : EIATTR_MAXREG_COUNT
	.align		4
        /*004c*/ 	.byte	0x03, 0x1b
        /*004e*/ 	.short	0x00ff


	//----- nvinfo : EIATTR_NUM_BARRIERS
	.align		4
        /*0050*/ 	.byte	0x02, 0x4c
        /*0052*/ 	.byte	0x01
	.zero		1


	//----- nvinfo : EIATTR_MERCURY_ISA_VERSION
	.align		4
        /*0054*/ 	.byte	0x03, 0x5f
        /*0056*/ 	.short	0x0101


	//----- nvinfo : EIATTR_VRC_CTA_INIT_COUNT
	.align		4
        /*0058*/ 	.byte	0x02, 0x4a
	.zero		1
	.zero		1


	//----- nvinfo : EIATTR_EXIT_INSTR_OFFSETS
	.align		4
        /*005c*/ 	.byte	0x04, 0x1c
        /*005e*/ 	.short	(.L_53 - .L_52)


	//   ....[0]....
.L_52:
        /*0060*/ 	.word	0x00000080


	//   ....[1]....
        /*0064*/ 	.word	0x00002b90


	//----- nvinfo : EIATTR_CBANK_PARAM_SIZE
	.align		4
.L_53:
        /*0068*/ 	.byte	0x03, 0x19
        /*006a*/ 	.short	0x0020


	//----- nvinfo : EIATTR_PARAM_CBANK
	.align		4
        /*006c*/ 	.byte	0x04, 0x0a
        /*006e*/ 	.short	(.L_55 - .L_54)
	.align		4
.L_54:
        /*0070*/ 	.word	index@(.nv.constant0._Z18aes256_encrypt_ecbPhmS_S_)
        /*0074*/ 	.short	0x0380
        /*0076*/ 	.short	0x0020


	//----- nvinfo : EIATTR_SW_WAR
	.align		4
.L_55:
        /*0078*/ 	.byte	0x04, 0x36
        /*007a*/ 	.short	(.L_57 - .L_56)
.L_56:
        /*007c*/ 	.word	0x00000008
.L_57:


//--------------------- .nv.callgraph             --------------------------
	.section	.nv.callgraph,"",@"SHT_CUDA_CALLGRAPH"
	.align	4
	.sectionentsize	8
	.align		4
        /*0000*/ 	.word	0x00000000
	.align		4
        /*0004*/ 	.word	0xffffffff
	.align		4
        /*0008*/ 	.word	0x00000000
	.align		4
        /*000c*/ 	.word	0xfffffffe
	.align		4
        /*0010*/ 	.word	0x00000000
	.align		4
        /*0014*/ 	.word	0xfffffffd
	.align		4
        /*0018*/ 	.word	0x00000000
	.align		4
        /*001c*/ 	.word	0xfffffffc


//--------------------- .nv.constant4             --------------------------
	.section	.nv.constant4,"a",@progbits
	.align	8
	.align		8
.nv.constant4:
        /*0000*/ 	.dword	sbox_d
	.align		8
        /*0008*/ 	.dword	sboxinv_d


//--------------------- .text._Z8GPU_initv        --------------------------
	.section	.text._Z8GPU_initv,"ax",@progbits
	.align	128
        .global         _Z8GPU_initv
        .type           _Z8GPU_initv,@function
        .size           _Z8GPU_initv,(.L_x_7 - _Z8GPU_initv)
        .other          _Z8GPU_initv,@"STO_CUDA_ENTRY STV_DEFAULT"
_Z8GPU_initv:
.text._Z8GPU_initv:
[----:B------:R-:W-:Y:S01]  /*0000*/  LDC R1, c[0x0][0x37c] ;  /* 0x0000df00ff017b82 */ /* 0x000fe20000000800 */
[----:B------:R-:W-:Y:S05]  /*0010*/  EXIT ;  /* 0x000000000000794d */ /* 0x000fea0003800000 */
.L_x_0:
[----:B------:R-:W-:-:S00]  /*0020*/  BRA `(.L_x_0) ;  /* 0xfffffffc00fc7947 */ /* 0x000fc0000383ffff */
[----:B------:R-:W-:-:S00]  /*0030*/  NOP ;  /* 0x0000000000007918 */ /* 0x000fc00000000000 */
        /* <DEDUP_REMOVED lines=12> */
.L_x_7:


//--------------------- .text._Z18aes256_decrypt_ecbPhmS_S_ --------------------------
	.section	.text._Z18aes256_decrypt_ecbPhmS_S_,"ax",@progbits
	.align	128
        .global         _Z18aes256_decrypt_ecbPhmS_S_
        .type           _Z18aes256_decrypt_ecbPhmS_S_,@function
        .size           _Z18aes256_decrypt_ecbPhmS_S_,(.L_x_8 - _Z18aes256_decrypt_ecbPhmS_S_)
        .other          _Z18aes256_decrypt_ecbPhmS_S_,@"STO_CUDA_ENTRY STV_DEFAULT"
_Z18aes256_decrypt_ecbPhmS_S_:
.text._Z18aes256_decrypt_ecbPhmS_S_:
[----:B------:R-:W-:Y:S01]  /*0000*/  LDC R1, c[0x0][0x37c] ;  /* 0x0000df00ff017b82 */ /* 0x000fe20000000800 */
[----:B------:R-:W0:Y:S01]  /*0010*/  S2R R0, SR_CTAID.X ;  /* 0x0000000000007919 */ /* 0x000e220000002500 */
[----:B------:R-:W1:Y:S01]  /*0020*/  LDCU.64 UR4, c[0x0][0x388] ;  /* 0x00007100ff0477ac */ /* 0x000e620008000a00 */
[----:B------:R-:W0:Y:S02]  /*0030*/  S2R R3, SR_TID.X ;  /* 0x0000000000037919 */ /* 0x000e240000002100 */
[----:B0-----:R-:W-:-:S04]  /*0040*/  IMAD R0, R0, 0x200, R3 ;  /* 0x0000020000007824 */ /* 0x001fc800078e0203 */
[----:B------:R-:W-:-:S05]  /*0050*/  IMAD.SHL.U32 R2, R0, 0x10, RZ ;  /* 0x0000001000027824 */ /* 0x000fca00078e00ff */
[----:B-1----:R-:W-:-:S04]  /*0060*/  ISETP.GE.U32.AND P0, PT, R2, UR4, PT ;  /* 0x0000000402007c0c */ /* 0x002fc8000bf06070 */
[----:B------:R-:W-:-:S13]  /*0070*/  ISETP.GE.U32.AND.EX P0, PT, RZ, UR5, PT, P0 ;  /* 0x00000005ff007c0c */ /* 0x000fda000bf06100 */
[----:B------:R-:W-:Y:S05]  /*0080*/  @P0 EXIT ;  /* 0x000000000000094d */ /* 0x000fea0003800000 */
[----:B------:R-:W0:Y:S01]  /*0090*/  LDC.64 R34, c[0x0][0x390] ;  /* 0x0000e400ff227b82 */ /* 0x000e220000000a00 */
[----:B------:R-:W0:Y:S01]  /*00a0*/  LDCU.64 UR4, c[0x0][0x358] ;  /* 0x00006b00ff0477ac */ /* 0x000e220008000a00 */
[----:B------:R-:W1:Y:S06]  /*00b0*/  LDCU.64 UR6, c[0x0][0x380] ;  /* 0x00007000ff0677ac */ /* 0x000e6c0008000a00 */
[----:B------:R-:W2:Y:S01]  /*00c0*/  LDC.64 R32, c[0x0][0x398] ;  /* 0x0000e600ff207b82 */ /* 0x000ea20000000a00 */
[----:B------:R-:W3:Y:S01]  /*00d0*/  LDCU.64 UR8, c[0x4][0x8] ;  /* 0x01000100ff0877ac */ /* 0x000ee20008000a00 */
[----:B0-----:R-:W2:Y:S01]  /*00e0*/  LDG.E.U8 R24, desc[UR4][R34.64+0xf] ;  /* 0x00000f0422187981 */ /* 0x001ea2000c1e1100 */
[----:B-1----:R-:W-:-:S05]  /*00f0*/  IADD3 R2, P0, PT, R2, UR6, RZ ;  /* 0x0000000602027c10 */ /* 0x002fca000ff1e0ff */
[----:B------:R-:W-:Y:S01]  /*0100*/  IMAD.X R3, RZ, RZ, UR7, P0 ;  /* 0x00000007ff037e24 */ /* 0x000fe200080e06ff */
[----:B------:R-:W0:Y:S04]  /*0110*/  LDCU.64 UR6, c[0x4][0x8] ;  /* 0x01000100ff0677ac */ /* 0x000e280008000a00 */
[----:B------:R-:W4:Y:S04]  /*0120*/  LDG.E.U8 R5, desc[UR4][R2.64] ;  /* 0x0000000402057981 */ /* 0x000f28000c1e1100 */
[----:B------:R-:W3:Y:S04]  /*0130*/  LDG.E.U8 R37, desc[UR4][R2.64+0x1] ;  /* 0x0000010402257981 */ /* 0x000ee8000c1e1100 */
[----:B------:R-:W4:Y:S04]  /*0140*/  LDG.E.U8 R47, desc[UR4][R2.64+0x2] ;  /* 0x00000204022f7981 */ /* 0x000f28000c1e1100 */
[----:B------:R-:W4:Y:S04]  /*0150*/  LDG.E.U8 R39, desc[UR4][R2.64+0x3] ;  /* 0x0000030402277981 */ /* 0x000f28000c1e1100 */
[----:B------:R-:W4:Y:S04]  /*0160*/  LDG.E.U8 R42, desc[UR4][R2.64+0x4] ;  /* 0x00000404022a7981 */ /* 0x000f28000c1e1100 */
[----:B------:R-:W4:Y:S04]  /*0170*/  LDG.E.U8 R51, desc[UR4][R2.64+0x5] ;  /* 0x0000050402337981 */ /* 0x000f28000c1e1100 */
[----:B------:R-:W4:Y:S04]  /*0180*/  LDG.E.U8 R55, desc[UR4][R2.64+0x6] ;  /* 0x0000060402377981 */ /* 0x000f28000c1e1100 */
[----:B------:R-:W3:Y:S04]  /*0190*/  LDG.E.U8 R43, desc[UR4][R2.64+0x7] ;  /* 0x00000704022b7981 */ /* 0x000ee8000c1e1100 */
        /* <DEDUP_REMOVED lines=8> */
[----:B--2---:R-:W-:Y:S04]  /*0220*/  STG.E.U8 desc[UR4][R32.64+0xf], R24 ;  /* 0x00000f1820007986 */ /* 0x004fe8000c101104 */
[----:B------:R-:W2:Y:S04]  /*0230*/  LDG.E.U8 R15, desc[UR4][R34.64+0x1f] ;  /* 0x00001f04220f7981 */ /* 0x000ea8000c1e1100 */
        /* <DEDUP_REMOVED lines=57> */
[----:B------:R-:W2:Y:S01]  /*05d0*/  LDG.E.U8 R66, desc[UR4][R34.64] ;  /* 0x0000000422427981 */ /* 0x000ea2000c1e1100 */
[----:B---3--:R-:W-:-:S02]  /*05e0*/  LOP3.LUT R31, R31, 0xffff, R28, 0x48, !PT ;  /* 0x0000ffff1f1f7812 */ /* 0x008fc400078e481c */
[----:B------:R-:W-:Y:S02]  /*05f0*/  LOP3.LUT R30, R30, 0xffff, R25, 0x48, !PT ;  /* 0x0000ffff1e1e7812 */ /* 0x000fe400078e4819 */
[----:B------:R-:W-:Y:S02]  /*0600*/  LOP3.LUT R31, R31, 0xff, RZ, 0xc0, !PT ;  /* 0x000000ff1f1f7812 */ /* 0x000fe400078ec0ff */
[----:B------:R-:W-:Y:S02]  /*0610*/  LOP3.LUT R43, R43, 0xffff, R16, 0x48, !PT ;  /* 0x0000ffff2b2b7812 */ /* 0x000fe400078e4810 */
[----:B------:R-:W-:Y:S02]  /*0620*/  LOP3.LUT R40, R30, 0xff, RZ, 0xc0, !PT ;  /* 0x000000ff1e287812 */ /* 0x000fe400078ec0ff */
[----:B0-----:R-:W-:Y:S02]  /*0630*/  IADD3 R30, P0, PT, R31, UR6, RZ ;  /* 0x000000061f1e7c10 */ /* 0x001fe4000ff1e0ff */
[----:B------:R-:W-:Y:S01]  /*0640*/  LOP3.LUT R43, R43, 0xff, RZ, 0xc0, !PT ;  /* 0x000000ff2b2b7812 */ /* 0x000fe200078ec0ff */
[----:B--2---:R-:W-:Y:S04]  /*0650*/  STG.E.U8 desc[UR4][R32.64], R66 ;  /* 0x0000004220007986 */ /* 0x004fe8000c101104 */
[----:B------:R0:W2:Y:S01]  /*0660*/  LDG.E.U8 R4, desc[UR4][R34.64+0x10] ;  /* 0x0000100422047981 */ /* 0x0000a2000c1e1100 */
[----:B------:R-:W-:Y:S01]  /*0670*/  IMAD.X R31, RZ, RZ, UR7, P0 ;  /* 0x00000007ff1f7e24 */ /* 0x000fe200080e06ff */
[----:B------:R-:W-:-:S02]  /*0680*/  LOP3.LUT R37, R37, 0xffff, R64, 0x48, !PT ;  /* 0x0000ffff25257812 */ /* 0x000fc400078e4840 */
[----:B----4-:R-:W-:Y:S02]  /*0690*/  LOP3.LUT R45, R45, 0xffff, R26, 0x48, !PT ;  /* 0x0000ffff2d2d7812 */ /* 0x010fe400078e481a */
[----:B------:R-:W-:Y:S02]  /*06a0*/  LOP3.LUT R36, R36, 0xffff, R23, 0x48, !PT ;  /* 0x0000ffff24247812 */ /* 0x000fe400078e4817 */
[----:B------:R-:W-:Y:S02]  /*06b0*/  LOP3.LUT R53, R53, 0xffff, R22, 0x48, !PT ;  /* 0x0000ffff35357812 */ /* 0x000fe400078e4816 */
[----:B0-----:R-:W-:Y:S02]  /*06c0*/  LOP3.LUT R34, R42, 0xffff, R21, 0x48, !PT ;  /* 0x0000ffff2a227812 */ /* 0x001fe400078e4815 */
[----:B------:R-:W-:Y:S02]  /*06d0*/  IADD3 R42, P0, PT, R43, UR6, RZ ;  /* 0x000000062b2a7c10 */ /* 0x000fe4000ff1e0ff */
[----:B------:R-:W-:-:S02]  /*06e0*/  LOP3.LUT R44, R34, 0xff, RZ, 0xc0, !PT ;  /* 0x000000ff222c7812 */ /* 0x000fc400078ec0ff */
[----:B------:R-:W-:Y:S01]  /*06f0*/  LOP3.LUT R51, R51, 0xffff, R20, 0x48, !PT ;  /* 0x0000ffff33337812 */ /* 0x000fe200078e4814 */
[----:B------:R-:W-:Y:S01]  /*0700*/  IMAD.X R43, RZ, RZ, UR7, P0 ;  /* 0x00000007ff2b7e24 */ /* 0x000fe200080e06ff */
[----:B------:R-:W-:Y:S02]  /*0710*/  IADD3 R44, P0, PT, R44, UR6, RZ ;  /* 0x000000062c2c7c10 */ /* 0x000fe4000ff1e0ff */
[----:B------:R-:W-:Y:S02]  /*0720*/  LOP3.LUT R37, R37, 0xff, RZ, 0xc0, !PT ;  /* 0x000000ff25257812 */ /* 0x000fe400078ec0ff */
[----:B------:R-:W-:Y:S01]  /*0730*/  LOP3.LUT R34, R45, 0xff, RZ, 0xc0, !PT ;  /* 0x000000ff2d227812 */ /* 0x000fe200078ec0ff */
[----:B------:R-:W-:Y:S01]  /*0740*/  IMAD.X R45, RZ, RZ, UR7, P0 ;  /* 0x00000007ff2d7e24 */ /* 0x000fe200080e06ff */
[----:B------:R-:W-:Y:S02]  /*0750*/  LOP3.LUT R53, R53, 0xff, RZ, 0xc0, !PT ;  /* 0x000000ff35357812 */ /* 0x000fe400078ec0ff */
[----:B------:R-:W-:-:S02]  /*0760*/  LOP3.LUT R51, R51, 0xff, RZ, 0xc0, !PT ;  /* 0x000000ff33337812 */ /* 0x000fc400078ec0ff */
[----:B------:R-:W-:Y:S02]  /*0770*/  IADD3 R40, P1, PT, R40, UR6, RZ ;  /* 0x0000000628287c10 */ /* 0x000fe4000ff3e0ff */
[----:B------:R-:W-:Y:S02]  /*0780*/  LOP3.LUT R47, R47, 0xffff, R60, 0x48, !PT ;  /* 0x0000ffff2f2f7812 */ /* 0x000fe400078e483c */
[----:B------:R-:W-:Y:S01]  /*0790*/  LOP3.LUT R49, R49, 0xffff, R24, 0x48, !PT ;  /* 0x0000ffff31317812 */ /* 0x000fe200078e4818 */
[----:B------:R-:W-:Y:S01]  /*07a0*/  IMAD.X R41, RZ, RZ, UR7, P1 ;  /* 0x00000007ff297e24 */ /* 0x000fe200088e06ff */
[----:B------:R-:W-:Y:S02]  /*07b0*/  IADD3 R34, P1, PT, R34, UR6, RZ ;  /* 0x0000000622227c10 */ /* 0x000fe4000ff3e0ff */
[----:B------:R-:W-:Y:S02]  /*07c0*/  LOP3.LUT R49, R49, 0xff, RZ, 0xc0, !PT ;  /* 0x000000ff31317812 */ /* 0x000fe400078ec0ff */
[----:B------:R-:W-:Y:S01]  /*07d0*/  LOP3.LUT R54, R54, 0xffff, R27, 0x48, !PT ;  /* 0x0000ffff36367812 */ /* 0x000fe200078e481b */
[----:B------:R-:W-:Y:S01]  /*07e0*/  IMAD.X R35, RZ, RZ, UR7, P1 ;  /* 0x00000007ff237e24 */ /* 0x000fe200088e06ff */
[----:B------:R-:W-:-:S02]  /*07f0*/  IADD3 R50, P1, PT, R49, UR6, RZ ;  /* 0x0000000631327c10 */ /* 0x000fc4000ff3e0ff */
[----:B------:R-:W-:Y:S02]  /*0800*/  LOP3.LUT R54, R54, 0xff, RZ, 0xc0, !PT ;  /* 0x000000ff36367812 */ /* 0x000fe400078ec0ff */
[----:B------:R-:W-:Y:S02]  /*0810*/  LOP3.LUT R55, R55, 0xffff, R18, 0x48, !PT ;  /* 0x0000ffff37377812 */ /* 0x000fe400078e4812 */
[----:B------:R-:W-:Y:S02]  /*0820*/  LOP3.LUT R39, R39, 0xffff, R62, 0x48, !PT ;  /* 0x0000ffff27277812 */ /* 0x000fe400078e483e */
[----:B------:R-:W-:Y:S02]  /*0830*/  LOP3.LUT R55, R55, 0xff, RZ, 0xc0, !PT ;  /* 0x000000ff37377812 */ /* 0x000fe400078ec0ff */
[----:B------:R-:W-:Y:S02]  /*0840*/  LOP3.LUT R5, R5, 0xffff, R66, 0x48, !PT ;  /* 0x0000ffff05057812 */ /* 0x000fe400078e4842 */
[----:B------:R-:W-:-:S02]  /*0850*/  LOP3.LUT R39, R39, 0xff, RZ, 0xc0, !PT ;  /* 0x000000ff27277812 */ /* 0x000fc400078ec0ff */
[----:B------:R-:W-:Y:S01]  /*0860*/  LOP3.LUT R5, R5, 0xff, RZ, 0xc0, !PT ;  /* 0x000000ff05057812 */ /* 0x000fe200078ec0ff */
[----:B--2---:R0:W-:Y:S04]  /*0870*/  STG.E.U8 desc[UR4][R32.64+0x10], R4 ;  /* 0x0000100420007986 */ /* 0x0041e8000c101104 */
[----:B------:R1:W5:Y:S04]  /*0880*/  LDG.E.U8 R38, desc[UR4][R30.64] ;  /* 0x000000041e267981 */ /* 0x000368000c1e1100 */
[----:B------:R-:W5:Y:S01]  /*0890*/  LDG.E.U8 R40, desc[UR4][R40.64] ;  /* 0x0000000428287981 */ /* 0x000f62000c1e1100 */
[----:B0-----:R-:W-:-:S03]  /*08a0*/  LOP3.LUT R32, R36, 0xff, RZ, 0xc0, !PT ;  /* 0x000000ff24207812 */ /* 0x001fc600078ec0ff */
[----:B------:R-:W5:Y:S01]  /*08b0*/  LDG.E.U8 R42, desc[UR4][R42.64] ;  /* 0x000000042a2a7981 */ /* 0x000f62000c1e1100 */
[----:B------:R-:W-:Y:S02]  /*08c0*/  IADD3 R36, P0, PT, R37, UR6, RZ ;  /* 0x0000000625247c10 */ /* 0x000fe4000ff1e0ff */
[----:B------:R-:W-:Y:S01]  /*08d0*/  IADD3 R32, P2, PT, R32, UR6, RZ ;  /* 0x0000000620207c10 */ /* 0x000fe2000ff5e0ff */
[----:B------:R-:W5:Y:S02]  /*08e0*/  LDG.E.U8 R44, desc[UR4][R44.64] ;  /* 0x000000042c2c7981 */ /* 0x000f64000c1e1100 */
[----:B------:R-:W-:Y:S01]  /*08f0*/  IMAD.X R37, RZ, RZ, UR7, P0 ;  /* 0x00000007ff257e24 */ /* 0x000fe200080e06ff */
[----:B-1----:R-:W-:Y:S01]  /*0900*/  IADD3 R30, P0, PT, R53, UR6, RZ ;  /* 0x00000006351e7c10 */ /* 0x002fe2000ff1e0ff */
[----:B------:R-:W5:Y:S04]  /*0910*/  LDG.E.U8 R63, desc[UR4][R34.64] ;  /* 0x00000004223f7981 */ /* 0x000f68000c1e1100 */
[----:B------:R-:W-:Y:S01]  /*0920*/  IMAD.X R31, RZ, RZ, UR7, P0 ;  /* 0x00000007ff1f7e24 */ /* 0x000fe200080e06ff */
[----:B------:R0:W5:Y:S01]  /*0930*/  LDG.E.U8 R61, desc[UR4][R36.64] ;  /* 0x00000004243d7981 */ /* 0x000162000c1e1100 */
[----:B------:R-:W-:-:S03]  /*0940*/  IADD3 R46, P0, PT, R51, UR6, RZ ;  /* 0x00000006332e7c10 */ /* 0x000fc6000ff1e0ff */
[----:B------:R1:W5:Y:S01]  /*0950*/  LDG.E.U8 R67, desc[UR4][R30.64] ;  /* 0x000000041e437981 */ /* 0x000362000c1e1100 */
[----:B0-----:R-:W-:Y:S02]  /*0960*/  LOP3.LUT R36, R48, 0xffff, R29, 0x48, !PT ;  /* 0x0000ffff30247812 */ /* 0x001fe400078e481d */
[----:B------:R-:W-:Y:S01]  /*0970*/  LOP3.LUT R48, R47, 0xff, RZ, 0xc0, !PT ;  /* 0x000000ff2f307812 */ /* 0x000fe200078ec0ff */
[----:B------:R-:W-:Y:S01]  /*0980*/  IMAD.X R47, RZ, RZ, UR7, P0 ;  /* 0x00000007ff2f7e24 */ /* 0x000fe200080e06ff */
[----:B------:R-:W-:Y:S02]  /*0990*/  LOP3.LUT R36, R36, 0xff, RZ, 0xc0, !PT ;  /* 0x000000ff24247812 */ /* 0x000fe400078ec0ff */
[----:B------:R-:W-:Y:S01]  /*09a0*/  IADD3 R48, P0, PT, R48, UR6, RZ ;  /* 0x0000000630307c10 */ /* 0x000fe2000ff1e0ff */
[----:B------:R-:W-:Y:S01]  /*09b0*/  IMAD.X R51, RZ, RZ, UR7, P1 ;  /* 0x00000007ff337e24 */ /* 0x000fe200088e06ff */
[----:B------:R0:W5:Y:S03]  /*09c0*/  LDG.E.U8 R46, desc[UR4][R46.64] ;  /* 0x000000042e2e7981 */ /* 0x000166000c1e1100 */
[----:B------:R-:W-:Y:S01]  /*09d0*/  IMAD.X R49, RZ, RZ, UR7, P0 ;  /* 0x00000007ff317e24 */ /* 0x000fe200080e06ff */
[----:B------:R-:W-:Y:S01]  /*09e0*/  IADD3 R52, P0, PT, R36, UR6, RZ ;  /* 0x0000000624347c10 */ /* 0x000fe2000ff1e0ff */
[----:B------:R-:W-:Y:S01]  /*09f0*/  IMAD.X R33, RZ, RZ, UR7, P2 ;  /* 0x00000007ff217e24 */ /* 0x000fe200090e06ff */
[----:B------:R-:W-:Y:S01]  /*0a00*/  IADD3 R56, P1, PT, R39, UR6, RZ ;  /* 0x0000000627387c10 */ /* 0x000fe2000ff3e0ff */
[----:B------:R0:W5:Y:S02]  /*0a10*/  LDG.E.U8 R50, desc[UR4][R50.64] ;  /* 0x0000000432327981 */ /* 0x000164000c1e1100 */
[----:B------:R-:W-:Y:S01]  /*0a20*/  IMAD.X R53, RZ, RZ, UR7, P0 ;  /* 0x00000007ff357e24 */ /* 0x000fe200080e06ff */
[----:B-1----:R-:W-:Y:S01]  /*0a30*/  IADD3 R30, P0, PT, R54, UR6, RZ ;  /* 0x00000006361e7c10 */ /* 0x002fe2000ff1e0ff */
[----:B------:R-:W-:Y:S01]  /*0a40*/  IMAD.X R57, RZ, RZ, UR7, P1 ;  /* 0x00000007ff397e24 */ /* 0x000fe200088e06ff */
[----:B------:R0:W5:Y:S03]  /*0a50*/  LDG.E.U8 R65, desc[UR4][R32.64] ;  /* 0x0000000420417981 */ /* 0x000166000c1e1100 */
[----:B------:R-:W-:Y:S01]  /*0a60*/  IMAD.X R31, RZ, RZ, UR7, P0 ;  /* 0x00000007ff1f7e24 */ /* 0x000fe200080e06ff */
[----:B------:R-:W-:Y:S01]  /*0a70*/  IADD3 R54, P0, PT, R55, UR6, RZ ;  /* 0x0000000637367c10 */ /* 0x000fe2000ff1e0ff */
[----:B------:R0:W5:Y:S04]  /*0a80*/  LDG.E.U8 R48, desc[UR4][R48.64] ;  /* 0x0000000430307981 */ /* 0x000168000c1e1100 */
[----:B------:R-:W-:Y:S01]  /*0a90*/  IMAD.X R55, RZ, RZ, UR7, P0 ;  /* 0x00000007ff377e24 */ /* 0x000fe200080e06ff */
[----:B------:R-:W-:Y:S01]  /*0aa0*/  IADD3 R58, P0, PT, R5, UR6, RZ ;  /* 0x00000006053a7c10 */ /* 0x000fe2000ff1e0ff */
[----:B------:R0:W5:Y:S04]  /*0ab0*/  LDG.E.U8 R52, desc[UR4][R52.64] ;  /* 0x0000000434347981 */ /* 0x000168000c1e1100 */
[----:B------:R-:W-:Y:S01]  /*0ac0*/  IMAD.X R59, RZ, RZ, UR7, P0 ;  /* 0x00000007ff3b7e24 */ /* 0x000fe200080e06ff */
[----:B------:R0:W5:Y:S04]  /*0ad0*/  LDG.E.U8 R69, desc[UR4][R30.64] ;  /* 0x000000041e457981 */ /* 0x000168000c1e1100 */
[----:B------:R0:W5:Y:S04]  /*0ae0*/  LDG.E.U8 R54, desc[UR4][R54.64] ;  /* 0x0000000436367981 */ /* 0x000168000c1e1100 */
[----:B------:R0:W5:Y:S01]  /*0af0*/  LDG.E.U8 R56, desc[UR4][R56.64] ;  /* 0x0000000438387981 */ /* 0x000162000c1e1100 */
[----:B------:R-:W-:Y:S01]  /*0b00*/  IMAD.MOV.U32 R5, RZ, RZ, 0x80 ;  /* 0x00000080ff057424 */ /* 0x000fe200078e00ff */
[----:B------:R-:W1:Y:S02]  /*0b10*/  LDCU.64 UR6, c[0x4][URZ] ;  /* 0x01000000ff0677ac */ /* 0x000e640008000a00 */
[----:B------:R0:W5:Y:S01]  /*0b20*/  LDG.E.U8 R58, desc[UR4][R58.64] ;  /* 0x000000043a3a7981 */ /* 0x000162000c1e1100 */
[----:B------:R-:W-:-:S07]  /*0b30*/  IMAD.MOV.U32 R36, RZ, RZ, 0xd ;  /* 0x0000000dff247424 */ /* 0x000fce00078e00ff */
.L_x_2:
[----:B0-2---:R-:W-:Y:S02]  /*0b40*/  LOP3.LUT R30, R36, 0x1, RZ, 0xc0, !PT ;  /* 0x00000001241e7812 */ /* 0x005fe400078ec0ff */
[----:B------:R-:W-:Y:S02]  /*0b50*/  PRMT R35, R24, 0x7610, R35 ;  /* 0x0000761018237816 */ /* 0x000fe40000000023 */
[----:B------:R-:W-:Y:S02]  /*0b60*/  ISETP.NE.U32.AND P0, PT, R30, 0x1, PT ;  /* 0x000000011e00780c */ /* 0x000fe40003f05070 */
[----:B------:R-:W-:Y:S02]  /*0b70*/  PRMT R31, R26, 0x7610, R31 ;  /* 0x000076101a1f7816 */ /* 0x000fe4000000001f */
[----:B------:R-:W-:Y:S02]  /*0b80*/  PRMT R32, R28, 0x7610, R32 ;  /* 0x000076101c207816 */ /* 0x000fe40000000020 */
[----:B------:R-:W-:-:S02]  /*0b90*/  PRMT R33, R29, 0x7610, R33 ;  /* 0x000076101d217816 */ /* 0x000fc40000000021 */
[----:B------:R-:W-:Y:S02]  /*0ba0*/  PRMT R37, R23, 0x7610, R37 ;  /* 0x0000761017257816 */ /* 0x000fe40000000025 */
[----:B------:R-:W-:Y:S02]  /*0bb0*/  PRMT R39, R25, 0x7610, R39 ;  /* 0x0000761019277816 */ /* 0x000fe40000000027 */
[----:B------:R-:W-:Y:S02]  /*0bc0*/  PRMT R41, R27, 0x7610, R41 ;  /* 0x000076101b297816 */ /* 0x000fe40000000029 */
        /* <DEDUP_REMOVED lines=8> */
[----:B------:R-:W-:Y:S01]  /*0c50*/  PRMT R59, R66, 0x7610, R59 ;  /* 0x00007610423b7816 */ /* 0x000fe2000000003b */
[----:B------:R-:W-:Y:S06]  /*0c60*/  @P0 BRA `(.L_x_1) ;  /* 0x0000000800080947 */ /* 0x000fec0003800000 */
[----:B------:R-:W0:Y:S01]  /*0c70*/  LDC.64 R34, c[0x0][0x398] ;  /* 0x0000e600ff227b82 */ /* 0x000e220000000a00 */
[----:B------:R-:W-:Y:S02]  /*0c80*/  LOP3.LUT R30, R15, R8, RZ, 0x3c, !PT ;  /* 0x000000080f1e7212 */ /* 0x000fe400078e3cff */
[----:B------:R-:W-:Y:S02]  /*0c90*/  LOP3.LUT R37, R8, R7, RZ, 0x3c, !PT ;  /* 0x0000000708257212 */ /* 0x000fe400078e3cff */
[----:B------:R-:W-:Y:S02]  /*0ca0*/  LOP3.LUT R8, R29, 0xff, RZ, 0xc0, !PT ;  /* 0x000000ff1d087812 */ /* 0x000fe400078ec0ff */
[----:B------:R-:W-:Y:S02]  /*0cb0*/  LOP3.LUT R39, R10, R9, RZ, 0x3c, !PT ;  /* 0x000000090a277212 */ /* 0x000fe400078e3cff */
[----:B-1----:R-:W-:Y:S02]  /*0cc0*/  IADD3 R8, P0, PT, R8, UR6, RZ ;  /* 0x0000000608087c10 */ /* 0x002fe4000ff1e0ff */
[----:B------:R-:W-:-:S02]  /*0cd0*/  LOP3.LUT R47, R9, R2, RZ, 0x3c, !PT ;  /* 0x00000002092f7212 */ /* 0x000fc400078e3cff */
[----:B------:R-:W-:Y:S01]  /*0ce0*/  LOP3.LUT R33, R19, R12, RZ, 0x3c, !PT ;  /* 0x0000000c13217212 */ /* 0x000fe200078e3cff */
[----:B------:R-:W-:Y:S01]  /*0cf0*/  IMAD.X R9, RZ, RZ, UR7, P0 ;  /* 0x00000007ff097e24 */ /* 0x000fe200080e06ff */
[----:B------:R-:W-:Y:S02]  /*0d00*/  LOP3.LUT R32, R14, R13, RZ, 0x3c, !PT ;  /* 0x0000000d0e207212 */ /* 0x000fe400078e3cff */
[----:B------:R-:W-:Y:S02]  /*0d10*/  LOP3.LUT R31, R17, R10, RZ, 0x3c, !PT ;  /* 0x0000000a111f7212 */ /* 0x000fe400078e3cff */
[----:B------:R-:W-:Y:S02]  /*0d20*/  LOP3.LUT R43, R12, R11, RZ, 0x3c, !PT ;  /* 0x0000000b0c2b7212 */ /* 0x000fe400078e3cff */
[----:B------:R-:W-:Y:S02]  /*0d30*/  LOP3.LUT R41, R13, R6, RZ, 0x3c, !PT ;  /* 0x000000060d297212 */ /* 0x000fe400078e3cff */
[----:B------:R-:W-:Y:S01]  /*0d40*/  LOP3.LUT R51, R11, R4, RZ, 0x3c, !PT ;  /* 0x000000040b337212 */ /* 0x000fe200078e3cff */
[----:B0-----:R-:W-:Y:S01]  /*0d50*/  STG.E.U8 desc[UR4][R34.64+0x1c], R33 ;  /* 0x00001c2122007986 */ /* 0x001fe2000c101104 */
[----:B------:R-:W-:-:S02]  /*0d60*/  LOP3.LUT R49, R6, R3, RZ, 0x3c, !PT ;  /* 0x0000000306317212 */ /* 0x000fc400078e3cff */
[----:B------:R-:W-:Y:S01]  /*0d70*/  LOP3.LUT R45, R7, R0, RZ, 0x3c, !PT ;  /* 0x00000000072d7212 */ /* 0x000fe200078e3cff */
[----:B------:R-:W-:Y:S04]  /*0d80*/  STG.E.U8 desc[UR4][R34.64+0x1d], R32 ;  /* 0x00001d2022007986 */ /* 0x000fe8000c101104 */
        /* <DEDUP_REMOVED lines=10> */
[----:B------:R-:W2:Y:S01]  /*0e30*/  LDG.E.U8 R9, desc[UR4][R8.64] ;  /* 0x0000000408097981 */ /* 0x000ea2000c1e1100 */
[----:B------:R-:W-:-:S04]  /*0e40*/  LOP3.LUT R6, R28, 0xff, RZ, 0xc0, !PT ;  /* 0x000000ff1c067812 */ /* 0x000fc800078ec0ff */
[----:B------:R-:W-:-:S05]  /*0e50*/  IADD3 R6, P0, PT, R6, UR6, RZ ;  /* 0x0000000606067c10 */ /* 0x000fca000ff1e0ff */
[----:B------:R-:W-:Y:S01]  /*0e60*/  IMAD.X R7, RZ, RZ, UR7, P0 ;  /* 0x00000007ff077e24 */ /* 0x000fe200080e06ff */
[----:B--2---:R-:W-:-:S05]  /*0e70*/  LOP3.LUT R59, R4, R9, RZ, 0x3c, !PT ;  /* 0x00000009043b7212 */ /* 0x004fca00078e3cff */
        /* <DEDUP_REMOVED lines=14> */
[----:B------:R-:W-:Y:S02]  /*0f60*/  LOP3.LUT R2, R32, 0xff, RZ, 0xc0, !PT ;  /* 0x000000ff20027812 */ /* 0x000fe400078ec0ff */
[----:B------:R-:W-:Y:S02]  /*0f70*/  LOP3.LUT R7, R22, R21, RZ, 0x3c, !PT ;  /* 0x0000001516077212 */ /* 0x000fe400078e3cff */
[----:B------:R-:W-:Y:S02]  /*0f80*/  IADD3 R2, P0, PT, R2, UR6, RZ ;  /* 0x0000000602027c10 */ /* 0x000fe4000ff1e0ff */
[----:B------:R-:W-:Y:S01]  /*0f90*/  LOP3.LUT R15, R28, R27, RZ, 0x3c, !PT ;  /* 0x0000001b1c0f7212 */ /* 0x000fe200078e3cff */
[----:B------:R-:W-:Y:S01]  /*0fa0*/  STG.E.U8 desc[UR4][R34.64+0x8], R7 ;  /* 0x0000080722007986 */ /* 0x000fe2000c101104 */
[----:B------:R-:W-:Y:S01]  /*0fb0*/  LOP3.LUT R17, R26, R25, RZ, 0x3c, !PT ;  /* 0x000000191a117212 */ /* 0x000fe200078e3cff */
[----:B------:R-:W-:Y:S01]  /*0fc0*/  IMAD.X R3, RZ, RZ, UR7, P0 ;  /* 0x00000007ff037e24 */ /* 0x000fe200080e06ff */
[----:B------:R-:W-:Y:S01]  /*0fd0*/  LOP3.LUT R19, R24, R23, RZ, 0x3c, !PT ;  /* 0x0000001718137212 */ /* 0x000fe200078e3cff */
[----:B------:R0:W-:Y:S01]  /*0fe0*/  STG.E.U8 desc[UR4][R34.64+0xd], R15 ;  /* 0x00000d0f22007986 */ /* 0x0001e2000c101104 */
[----:B------:R-:W-:-:S02]  /*0ff0*/  LOP3.LUT R29, R29, R22, RZ, 0x3c, !PT ;  /* 0x000000161d1d7212 */ /* 0x000fc400078e3cff */
[----:B------:R-:W-:Y:S01]  /*1000*/  LOP3.LUT R27, R27, R20, RZ, 0x3c, !PT ;  /* 0x000000141b1b7212 */ /* 0x000fe200078e3cff */
[----:B------:R-:W-:Y:S01]  /*1010*/  STG.E.U8 desc[UR4][R34.64+0xe], R17 ;  /* 0x00000e1122007986 */ /* 0x000fe2000c101104 */
[----:B------:R-:W-:Y:S02]  /*1020*/  LOP3.LUT R25, R25, R18, RZ, 0x3c, !PT ;  /* 0x0000001219197212 */ /* 0x000fe400078e3cff */
[----:B------:R-:W-:Y:S01]  /*1030*/  LOP3.LUT R23, R23, R16, RZ, 0x3c, !PT ;  /* 0x0000001017177212 */ /* 0x000fe200078e3cff */
[----:B------:R-:W-:Y:S01]  /*1040*/  STG.E.U8 desc[UR4][R34.64+0xc], R29 ;  /* 0x00000c1d22007986 */ /* 0x000fe2000c101104 */
[----:B------:R-:W-:Y:S02]  /*1050*/  LOP3.LUT R21, R21, R66, RZ, 0x3c, !PT ;  /* 0x0000004215157212 */ /* 0x000fe400078e3cff */
[----:B------:R-:W-:Y:S01]  /*1060*/  LOP3.LUT R11, R18, R60, RZ, 0x3c, !PT ;  /* 0x0000003c120b7212 */ /* 0x000fe200078e3cff */
[----:B------:R1:W-:Y:S01]  /*1070*/  STG.E.U8 desc[UR4][R34.64+0xf], R19 ;  /* 0x00000f1322007986 */ /* 0x0003e2000c101104 */
[----:B------:R-:W-:-:S03]  /*1080*/  LOP3.LUT R13, R16, R62, RZ, 0x3c, !PT ;  /* 0x0000003e100d7212 */ /* 0x000fc600078e3cff */
[----:B------:R-:W-:Y:S04]  /*1090*/  STG.E.U8 desc[UR4][R34.64+0x9], R27 ;  /* 0x0000091b22007986 */ /* 0x000fe8000c101104 */
[----:B------:R-:W-:Y:S04]  /*10a0*/  STG.E.U8 desc[UR4][R34.64+0xa], R25 ;  /* 0x00000a1922007986 */ /* 0x000fe8000c101104 */
[----:B------:R-:W-:Y:S04]  /*10b0*/  STG.E.U8 desc[UR4][R34.64+0xb], R23 ;  /* 0x00000b1722007986 */ /* 0x000fe8000c101104 */
[----:B------:R-:W-:Y:S04]  /*10c0*/  STG.E.U8 desc[UR4][R34.64+0x4], R21 ;  /* 0x0000041522007986 */ /* 0x000fe8000c101104 */
[----:B------:R-:W-:Y:S04]  /*10d0*/  STG.E.U8 desc[UR4][R34.64+0x6], R11 ;  /* 0x0000060b22007986 */ /* 0x000fe8000c101104 */
[----:B------:R3:W-:Y:S01]  /*10e0*/  STG.E.U8 desc[UR4][R34.64+0x7], R13 ;  /* 0x0000070d22007986 */ /* 0x0007e2000c101104 */
[----:B--2---:R-:W-:-:S02]  /*10f0*/  LOP3.LUT R53, R0, R9, RZ, 0x3c, !PT ;  /* 0x0000000900357212 */ /* 0x004fc400078e3cff */
[----:B------:R-:W-:-:S03]  /*1100*/  LOP3.LUT R9, R20, R64, RZ, 0x3c, !PT ;  /* 0x0000004014097212 */ /* 0x000fc600078e3cff */
[----:B------:R-:W-:Y:S04]  /*1110*/  STG.E.U8 desc[UR4][R34.64+0x13], R53 ;  /* 0x0000133522007986 */ /* 0x000fe8000c101104 */
[----:B------:R2:W-:Y:S04]  /*1120*/  STG.E.U8 desc[UR4][R34.64+0x5], R9 ;  /* 0x0000050922007986 */ /* 0x0005e8000c101104 */
[----:B------:R4:W3:Y:S01]  /*1130*/  LDG.E.U8 R4, desc[UR4][R2.64] ;  /* 0x0000000402047981 */ /* 0x0008e2000c1e1100 */
[C---:B------:R-:W-:Y:S02]  /*1140*/  LOP3.LUT R0, R5.reuse, 0x1, RZ, 0xc0, !PT ;  /* 0x0000000105007812 */ /* 0x040fe400078ec0ff */
[----:B------:R-:W-:-:S03]  /*1150*/  LOP3.LUT R5, R5, 0xfe, RZ, 0xc0, !PT ;  /* 0x000000fe05057812 */ /* 0x000fc600078ec0ff */
[----:B------:R-:W-:Y:S01]  /*1160*/  IMAD.MOV R6, RZ, RZ, -R0 ;  /* 0x000000ffff067224 */ /* 0x000fe200078e0a00 */
[----:B------:R-:W-:Y:S02]  /*1170*/  SHF.R.U32.HI R5, RZ, 0x1, R5 ;  /* 0x00000001ff057819 */ /* 0x000fe40000011605 */
[----:B------:R-:W-:Y:S02]  /*1180*/  LOP3.LUT R0, R31, 0xff, RZ, 0xc0, !PT ;  /* 0x000000ff1f007812 */ /* 0x000fe400078ec0ff */
[----:B------:R-:W-:Y:S02]  /*1190*/  PRMT R6, R6, 0x7710, RZ ;  /* 0x0000771006067816 */ /* 0x000fe400000000ff */
[----:B----4-:R-:W-:Y:S02]  /*11a0*/  IADD3 R2, P0, PT, R0, UR6, RZ ;  /* 0x0000000600027c10 */ /* 0x010fe4000ff1e0ff */
[----:B------:R-:W-:-:S03]  /*11b0*/  LOP3.LUT R5, R5, 0xff8d, R6, 0x78, !PT ;  /* 0x0000ff8d05057812 */ /* 0x000fc600078e7806 */
[----:B------:R-:W-:Y:S01]  /*11c0*/  IMAD.X R3, RZ, RZ, UR7, P0 ;  /* 0x00000007ff037e24 */ /* 0x000fe200080e06ff */
[----:B---3--:R-:W-:-:S05]  /*11d0*/  LOP3.LUT R66, R5, R4, R66, 0x96, !PT ;  /* 0x0000000405427212 */ /* 0x008fca00078e9642 */
[----:B------:R-:W-:Y:S04]  /*11e0*/  STG.E.U8 desc[UR4][R34.64], R66 ;  /* 0x0000004222007986 */ /* 0x000fe8000c101104 */
[----:B------:R3:W4:Y:S01]  /*11f0*/  LDG.E.U8 R0, desc[UR4][R2.64] ;  /* 0x0000000402007981 */ /* 0x000722000c1e1100 */
[----:B------:R-:W-:-:S04]  /*1200*/  LOP3.LUT R4, R30, 0xff, RZ, 0xc0, !PT ;  /* 0x000000ff1e047812 */ /* 0x000fc800078ec0ff */
[----:B---3--:R-:W-:-:S05]  /*1210*/  IADD3 R2, P0, PT, R4, UR6, RZ ;  /* 0x0000000604027c10 */ /* 0x008fca000ff1e0ff */
[----:B------:R-:W-:Y:S01]  /*1220*/  IMAD.X R3, RZ, RZ, UR7, P0 ;  /* 0x00000007ff037e24 */ /* 0x000fe200080e06ff */
[----:B----4-:R-:W-:-:S05]  /*1230*/  LOP3.LUT R64, R64, R0, RZ, 0x3c, !PT ;  /* 0x0000000040407212 */ /* 0x010fca00078e3cff */
        /* <DEDUP_REMOVED lines=8> */
[----:B------:R-:W-:Y:S02]  /*12c0*/  PRMT R28, R15, 0x7610, R28 ;  /* 0x000076100f1c7816 */ /* 0x000fe4000000001c */
[----:B------:R-:W-:Y:S02]  /*12d0*/  PRMT R26, R17, 0x7610, R26 ;  /* 0x00007610111a7816 */ /* 0x000fe4000000001a */
[----:B------:R-:W-:Y:S02]  /*12e0*/  PRMT R24, R19, 0x7610, R24 ;  /* 0x0000761013187816 */ /* 0x000fe40000000018 */
[----:B------:R-:W-:-:S02]  /*12f0*/  PRMT R22, R7, 0x7610, R22 ;  /* 0x0000761007167816 */ /* 0x000fc40000000016 */
[----:B------:R-:W-:Y:S02]  /*1300*/  PRMT R20, R9, 0x7610, R20 ;  /* 0x0000761009147816 */ /* 0x000fe40000000014 */
[----:B------:R-:W-:Y:S02]  /*1310*/  PRMT R18, R11, 0x7610, R18 ;  /* 0x000076100b127816 */ /* 0x000fe40000000012 */
[----:B------:R-:W-:Y:S02]  /*1320*/  PRMT R16, R13, 0x7610, R16 ;  /* 0x000076100d107816 */ /* 0x000fe40000000010 */
[----:B0-----:R-:W-:Y:S02]  /*1330*/  PRMT R15, R30, 0x7610, R15 ;  /* 0x000076101e0f7816 */ /* 0x001fe4000000000f */
[----:B-1----:R-:W-:Y:S02]  /*1340*/  PRMT R19, R33, 0x7610, R19 ;  /* 0x0000761021137816 */ /* 0x002fe40000000013 */
        /* <DEDUP_REMOVED lines=8> */
[C---:B--2---:R-:W-:Y:S02]  /*13d0*/  PRMT R9, R47.reuse, 0x7610, R9 ;  /* 0x000076102f097816 */ /* 0x044fe40000000009 */
[----:B------:R-:W-:Y:S02]  /*13e0*/  PRMT R68, R47, 0x7610, R68 ;  /* 0x000076102f447816 */ /* 0x000fe40000000044 */
[----:B------:R-:W-:Y:S02]  /*13f0*/  PRMT R7, R45, 0x7610, R7 ;  /* 0x000076102d077816 */ /* 0x000fe40000000007 */
[----:B------:R-:W-:Y:S02]  /*1400*/  PRMT R4, R59, 0x7610, R4 ;  /* 0x000076103b047816 */ /* 0x000fe40000000004 */
[----:B---3--:R-:W-:-:S02]  /*1410*/  PRMT R3, R57, 0x7610, R3 ;  /* 0x0000761039037816 */ /* 0x008fc40000000003 */
[----:B------:R-:W-:Y:S02]  /*1420*/  PRMT R2, R55, 0x7610, R2 ;  /* 0x0000761037027816 */ /* 0x000fe40000000002 */
[----:B----4-:R-:W-:Y:S02]  /*1430*/  LOP3.LUT R62, R62, R0, RZ, 0x3c, !PT ;  /* 0x000000003e3e7212 */ /* 0x010fe400078e3cff */
[----:B------:R-:W-:-:S03]  /*1440*/  PRMT R0, R53, 0x7610, R0 ;  /* 0x0000761035007816 */ /* 0x000fc60000000000 */
[----:B------:R0:W-:Y:S02]  /*1450*/  STG.E.U8 desc[UR4][R34.64+0x3], R62 ;  /* 0x0000033e22007986 */ /* 0x0001e4000c101104 */
[----:B0-----:R-:W-:Y:S02]  /*1460*/  PRMT R35, R30, 0x7610, R35 ;  /* 0x000076101e237816 */ /* 0x001fe40000000023 */
[----:B------:R-:W-:Y:S02]  /*1470*/  PRMT R30, R43, 0x7610, R30 ;  /* 0x000076102b1e7816 */ /* 0x000fe4000000001e */
[----:B------:R-:W-:-:S07]  /*1480*/  PRMT R34, R49, 0x7610, R34 ;  /* 0x0000761031227816 */ /* 0x000fce0000000022 */
.L_x_1:
[----:B-----5:R-:W-:Y:S02]  /*1490*/  LOP3.LUT R38, R38, R57, RZ, 0x3c, !PT ;  /* 0x0000003926267212 */ /* 0x020fe400078e3cff */
[----:B------:R-:W-:Y:S02]  /*14a0*/  LOP3.LUT R55, R40, R55, RZ, 0x3c, !PT ;  /* 0x0000003728377212 */ /* 0x000fe400078e3cff */
[----:B------:R-:W-:Y:S02]  /*14b0*/  LOP3.LUT R42, R42, R53, RZ, 0x3c, !PT ;  /* 0x000000352a2a7212 */ /* 0x000fe400078e3cff */
[----:B------:R-:W-:Y:S02]  /*14c0*/  LOP3.LUT R59, R58, R59, RZ, 0x3c, !PT ;  /* 0x0000003b3a3b7212 */ /* 0x000fe400078e3cff */
[----:B------:R-:W-:Y:S02]  /*14d0*/  LOP3.LUT R54, R54, R31, RZ, 0x3c, !PT ;  /* 0x0000001f36367212 */ /* 0x000fe400078e3cff */
[----:B------:R-:W-:-:S02]  /*14e0*/  LOP3.LUT R40, R42, R55, RZ, 0x3c, !PT ;  /* 0x000000372a287212 */ /* 0x000fc400078e3cff */
[CC--:B------:R-:W-:Y:S02]  /*14f0*/  LOP3.LUT R31, R55.reuse, R38.reuse, RZ, 0x3c, !PT ;  /* 0x00000026371f7212 */ /* 0x0c0fe400078e3cff */
[----:B------:R-:W-:Y:S02]  /*1500*/  LOP3.LUT R47, R55, R38, R59, 0x96, !PT ;  /* 0x00000026372f7212 */ /* 0x000fe400078e963b */
[----:B------:R-:W-:Y:S02]  /*1510*/  LOP3.LUT R51, R44, R51, RZ, 0x3c, !PT ;  /* 0x000000332c337212 */ /* 0x000fe400078e3cff */
[----:B------:R-:W-:Y:S02]  /*1520*/  LOP3.LUT R50, R50, R37, RZ, 0x3c, !PT ;  /* 0x0000002532327212 */ /* 0x000fe400078e3cff */
[C---:B------:R-:W-:Y:S01]  /*1530*/  PRMT R37, R40.reuse, 0x8880, RZ ;  /* 0x0000888028257816 */ /* 0x040fe200000000ff */
[----:B------:R-:W-:Y:S01]  /*1540*/  IMAD.SHL.U32 R40, R40, 0x2, RZ ;  /* 0x0000000228287824 */ /* 0x000fe200078e00ff */
[C---:B------:R-:W-:Y:S01]  /*1550*/  PRMT R44, R31.reuse, 0x8880, RZ ;  /* 0x000088801f2c7816 */ /* 0x040fe200000000ff */
[----:B------:R-:W-:Y:S01]  /*1560*/  IMAD.SHL.U32 R31, R31, 0x2, RZ ;  /* 0x000000021f1f7824 */ /* 0x000fe200078e00ff */
[----:B------:R-:W-:-:S02]  /*1570*/  LOP3.LUT R43, R38, R59, RZ, 0x3c, !PT ;  /* 0x0000003b262b7212 */ /* 0x000fc400078e3cff */
[----:B------:R-:W-:Y:S02]  /*1580*/  LOP3.LUT R47, R47, R42, RZ, 0x3c, !PT ;  /* 0x0000002a2f2f7212 */ /* 0x000fe400078e3cff */
[----:B------:R-:W-:Y:S02]  /*1590*/  LOP3.LUT R41, R46, R41, RZ, 0x3c, !PT ;  /* 0x000000292e297212 */ /* 0x000fe400078e3cff */
[----:B------:R-:W-:Y:S01]  /*15a0*/  LOP3.LUT R53, R56, R35, RZ, 0x3c, !PT ;  /* 0x0000002338357212 */ /* 0x000fe200078e3cff */
[----:B------:R-:W-:Y:S01]  /*15b0*/  IMAD.SHL.U32 R56, R43, 0x2, RZ ;  /* 0x000000022b387824 */ /* 0x000fe200078e00ff */
[----:B------:R-:W-:Y:S01]  /*15c0*/  ISETP.GE.AND P0, PT, R37, RZ, PT ;  /* 0x000000ff2500720c */ /* 0x000fe20003f06270 */
[----:B------:R-:W-:Y:S01]  /*15d0*/  IMAD.MOV.U32 R37, RZ, RZ, R44 ;  /* 0x000000ffff257224 */ /* 0x000fe200078e002c */
[----:B------:R-:W-:Y:S02]  /*15e0*/  PRMT R35, R43, 0x8880, RZ ;  /* 0x000088802b237816 */ /* 0x000fe400000000ff */
[----:B------:R-:W-:-:S02]  /*15f0*/  PRMT R46, R47, 0x8880, RZ ;  /* 0x000088802f2e7816 */ /* 0x000fc400000000ff */
[----:B------:R-:W-:Y:S02]  /*1600*/  LOP3.LUT R68, R63, R68, RZ, 0x3c, !PT ;  /* 0x000000443f447212 */ /* 0x000fe400078e3cff */
[----:B------:R-:W-:Y:S02]  /*1610*/  LOP3.LUT R45, R65, R45, RZ, 0x3c, !PT ;  /* 0x0000002d412d7212 */ /* 0x000fe400078e3cff */
[----:B------:R-:W-:Y:S01]  /*1620*/  ISETP.GE.AND P6, PT, R35, RZ, PT ;  /* 0x000000ff2300720c */ /* 0x000fe20003fc6270 */
[----:B------:R-:W-:Y:S01]  /*1630*/  IMAD.MOV.U32 R35, RZ, RZ, R46 ;  /* 0x000000ffff237224 */ /* 0x000fe200078e002e */
[----:B------:R-:W-:Y:S02]  /*1640*/  ISETP.GE.AND P1, PT, R37, RZ, PT ;  /* 0x000000ff2500720c */ /* 0x000fe40003f26270 */
[----:B------:R-:W-:Y:S02]  /*1650*/  LOP3.LUT R63, R42, R59, RZ, 0x3c, !PT ;  /* 0x0000003b2a3f7212 */ /* 0x000fe400078e3cff */
[----:B------:R-:W-:-:S02]  /*1660*/  LOP3.LUT R37, R45, R68, RZ, 0x3c, !PT ;  /* 0x000000442d257212 */ /* 0x000fc400078e3cff */
[----:B------:R-:W-:Y:S02]  /*1670*/  LOP3.LUT R34, R61, R34, RZ, 0x3c, !PT ;  /* 0x000000223d227212 */ /* 0x000fe400078e3cff */
[C---:B------:R-:W-:Y:S01]  /*1680*/  PRMT R44, R63.reuse, 0x8880, RZ ;  /* 0x000088803f2c7816 */ /* 0x040fe200000000ff */
[----:B------:R-:W-:Y:S01]  /*1690*/  IMAD.SHL.U32 R63, R63, 0x2, RZ ;  /* 0x000000023f3f7824 */ /* 0x000fe200078e00ff */
[----:B------:R-:W-:Y:S02]  /*16a0*/  PRMT R46, R37, 0x8880, RZ ;  /* 0x00008880252e7816 */ /* 0x000fe400000000ff */
[----:B------:R-:W-:Y:S02]  /*16b0*/  ISETP.GE.AND P4, PT, R35, RZ, PT ;  /* 0x000000ff2300720c */ /* 0x000fe40003f86270 */
[----:B------:R-:W-:Y:S02]  /*16c0*/  LOP3.LUT R58, R68, R34, RZ, 0x3c, !PT ;  /* 0x00000022443a7212 */ /* 0x000fe400078e3cff */
[----:B------:R-:W-:-:S02]  /*16d0*/  LOP3.LUT R35, R34, R51, RZ, 0x3c, !PT ;  /* 0x0000003322237212 */ /* 0x000fc400078e3cff */
[----:B------:R-:W-:Y:S02]  /*16e0*/  ISETP.GE.AND P3, PT, R44, RZ, PT ;  /* 0x000000ff2c00720c */ /* 0x000fe40003f66270 */
[----:B------:R-:W-:Y:S02]  /*16f0*/  ISETP.GE.AND P5, PT, R46, RZ, PT ;  /* 0x000000ff2e00720c */ /* 0x000fe40003fa6270 */
[----:B------:R-:W-:Y:S02]  /*1700*/  PRMT R44, R58, 0x8880, RZ ;  /* 0x000088803a2c7816 */ /* 0x000fe400000000ff */
[----:B------:R-:W-:Y:S02]  /*1710*/  PRMT R46, R35, 0x8880, RZ ;  /* 0x00008880232e7816 */ /* 0x000fe400000000ff */
[----:B------:R-:W-:Y:S01]  /*1720*/  LOP3.LUT R33, R52, R33, RZ, 0x3c, !PT ;  /* 0x0000002134217212 */ /* 0x000fe200078e3cff */
[----:B------:R-:W-:Y:S01]  /*1730*/  IMAD.SHL.U32 R52, R47, 0x2, RZ ;  /* 0x000000022f347824 */ /* 0x000fe200078e00ff */
[----:B------:R-:W-:Y:S01]  /*1740*/  ISETP.GE.AND P2, PT, R44, RZ, PT ;  /* 0x000000ff2c00720c */ /* 0x000fe20003f46270 */
[----:B------:R-:W-:Y:S01]  /*1750*/  IMAD.MOV.U32 R44, RZ, RZ, R46 ;  /* 0x000000ffff2c7224 */ /* 0x000fe200078e002e */
[----:B------:R-:W-:-:S02]  /*1760*/  LOP3.LUT R46, R45, R51, RZ, 0x3c, !PT ;  /* 0x000000332d2e7212 */ /* 0x000fc400078e3cff */
[----:B------:R-:W-:Y:S02]  /*1770*/  @!P4 LOP3.LUT R52, R52, 0x1b, RZ, 0x3c, !PT ;  /* 0x0000001b3434c812 */ /* 0x000fe400078e3cff */
[----:B------:R-:W-:Y:S02]  /*1780*/  ISETP.GE.AND P4, PT, R44, RZ, PT ;  /* 0x000000ff2c00720c */ /* 0x000fe40003f86270 */
[C---:B------:R-:W-:Y:S01]  /*1790*/  PRMT R44, R46.reuse, 0x8880, RZ ;  /* 0x000088802e2c7816 */ /* 0x040fe200000000ff */
[----:B------:R-:W-:Y:S01]  /*17a0*/  IMAD.SHL.U32 R46, R46, 0x2, RZ ;  /* 0x000000022e2e7824 */ /* 0x000fe200078e00ff */
[----:B------:R-:W-:Y:S02]  /*17b0*/  LOP3.LUT R39, R48, R39, RZ, 0x3c, !PT ;  /* 0x0000002730277212 */ /* 0x000fe400078e3cff */
[----:B------:R-:W-:Y:S02]  /*17c0*/  @!P0 LOP3.LUT R40, R40, 0x1b, RZ, 0x3c, !PT ;  /* 0x0000001b28288812 */ /* 0x000fe400078e3cff */
[----:B------:R-:W-:-:S02]  /*17d0*/  ISETP.GE.AND P0, PT, R44, RZ, PT ;  /* 0x000000ff2c00720c */ /* 0x000fc40003f06270 */
[----:B------:R-:W-:Y:S02]  /*17e0*/  LOP3.LUT R44, R68, R34, R51, 0x96, !PT ;  /* 0x00000022442c7212 */ /* 0x000fe400078e9633 */
[----:B------:R-:W-:Y:S02]  /*17f0*/  LOP3.LUT R48, R50, R39, RZ, 0x3c, !PT ;  /* 0x0000002732307212 */ /* 0x000fe400078e3cff */
[----:B------:R-:W-:Y:S02]  /*1800*/  LOP3.LUT R44, R44, R45, RZ, 0x3c, !PT ;  /* 0x0000002d2c2c7212 */ /* 0x000fe400078e3cff */
[----:B------:R-:W-:Y:S02]  /*1810*/  PRMT R49, R48, 0x8880, RZ ;  /* 0x0000888030317816 */ /* 0x000fe400000000ff */
[----:B------:R-:W-:Y:S01]  /*1820*/  LOP3.LUT R30, R67, R30, RZ, 0x3c, !PT ;  /* 0x0000001e431e7212 */ /* 0x000fe200078e3cff */
[C---:B------:R-:W-:Y:S01]  /*1830*/  IMAD.SHL.U32 R61, R44.reuse, 0x2, RZ ;  /* 0x000000022c3d7824 */ /* 0x040fe200078e00ff */
[----:B------:R-:W-:-:S02]  /*1840*/  PRMT R57, R44, 0x8880, RZ ;  /* 0x000088802c397816 */ /* 0x000fc400000000ff */
[----:B------:R-:W-:Y:S02]  /*1850*/  @!P1 LOP3.LUT R31, R31, 0x1b, RZ, 0x3c, !PT ;  /* 0x0000001b1f1f9812 */ /* 0x000fe400078e3cff */
[----:B------:R-:W-:Y:S01]  /*1860*/  ISETP.GE.AND P1, PT, R49, RZ, PT ;  /* 0x000000ff3100720c */ /* 0x000fe20003f26270 */
[----:B------:R-:W-:Y:S01]  /*1870*/  IMAD.MOV.U32 R43, RZ, RZ, R57 ;  /* 0x000000ffff2b7224 */ /* 0x000fe200078e0039 */
[----:B------:R-:W-:Y:S02]  /*1880*/  LOP3.LUT R49, R39, R41, R30, 0x96, !PT ;  /* 0x0000002927317212 */ /* 0x000fe400078e961e */
[----:B------:R-:W-:Y:S02]  /*1890*/  @!P6 LOP3.LUT R56, R56, 0x1b, RZ, 0x3c, !PT ;  /* 0x0000001b3838e812 */ /* 0x000fe400078e3cff */
[----:B------:R-:W-:Y:S02]  /*18a0*/  LOP3.LUT R49, R49, R50, RZ, 0x3c, !PT ;  /* 0x0000003231317212 */ /* 0x000fe400078e3cff */
[----:B------:R-:W-:-:S02]  /*18b0*/  ISETP.GE.AND P6, PT, R43, RZ, PT ;  /* 0x000000ff2b00720c */ /* 0x000fc40003fc6270 */
[----:B------:R-:W-:Y:S02]  /*18c0*/  PRMT R43, R49, 0x8880, RZ ;  /* 0x00008880312b7816 */ /* 0x000fe400000000ff */
[----:B------:R-:W-:Y:S02]  /*18d0*/  @!P3 LOP3.LUT R63, R63, 0x1b, RZ, 0x3c, !PT ;  /* 0x0000001b3f3fb812 */ /* 0x000fe400078e3cff */
[----:B------:R-:W-:Y:S02]  /*18e0*/  ISETP.GE.AND P3, PT, R43, RZ, PT ;  /* 0x000000ff2b00720c */ /* 0x000fe40003f66270 */
[----:B------:R-:W-:Y:S02]  /*18f0*/  LOP3.LUT R43, R55, R40, RZ, 0x3c, !PT ;  /* 0x00000028372b7212 */ /* 0x000fe400078e3cff */
[----:B------:R-:W-:Y:S02]  /*1900*/  LOP3.LUT R40, R56, R59, RZ, 0x3c, !PT ;  /* 0x0000003b38287212 */ /* 0x000fe400078e3cff */
[----:B------:R-:W-:-:S02]  /*1910*/  LOP3.LUT R56, R39, R41, RZ, 0x3c, !PT ;  /* 0x0000002927387212 */ /* 0x000fc400078e3cff */
[----:B------:R-:W-:Y:S02]  /*1920*/  @!P6 LOP3.LUT R61, R61, 0x1b, RZ, 0x3c, !PT ;  /* 0x0000001b3d3de812 */ /* 0x000fe400078e3cff */
[----:B------:R-:W-:Y:S02]  /*1930*/  PRMT R57, R56, 0x8880, RZ ;  /* 0x0000888038397816 */ /* 0x000fe400000000ff */
[----:B------:R-:W-:Y:S01]  /*1940*/  LOP3.LUT R55, R52, R55, R59, 0x96, !PT ;  /* 0x0000003734377212 */ /* 0x000fe200078e963b */
[----:B------:R-:W-:Y:S01]  /*1950*/  IMAD.SHL.U32 R59, R37, 0x2, RZ ;  /* 0x00000002253b7824 */ /* 0x000fe200078e00ff */
[----:B------:R-:W-:Y:S02]  /*1960*/  ISETP.GE.AND P6, PT, R57, RZ, PT ;  /* 0x000000ff3900720c */ /* 0x000fe40003fc6270 */
[----:B------:R-:W-:Y:S02]  /*1970*/  LOP3.LUT R57, R41, R30, RZ, 0x3c, !PT ;  /* 0x0000001e29397212 */ /* 0x000fe400078e3cff */
[----:B------:R-:W-:-:S02]  /*1980*/  LOP3.LUT R31, R31, R38, RZ, 0x3c, !PT ;  /* 0x000000261f1f7212 */ /* 0x000fc400078e3cff */
[----:B------:R-:W-:Y:S02]  /*1990*/  LOP3.LUT R52, R52, R42, R38, 0x96, !PT ;  /* 0x0000002a34347212 */ /* 0x000fe400078e9626 */
[C---:B------:R-:W-:Y:S01]  /*19a0*/  PRMT R38, R57.reuse, 0x8880, RZ ;  /* 0x0000888039267816 */ /* 0x040fe200000000ff */
[----:B------:R-:W-:Y:S01]  /*19b0*/  IMAD.SHL.U32 R57, R57, 0x2, RZ ;  /* 0x0000000239397824 */ /* 0x000fe200078e00ff */
[----:B------:R-:W-:Y:S02]  /*19c0*/  @!P5 LOP3.LUT R59, R59, 0x1b, RZ, 0x3c, !PT ;  /* 0x0000001b3b3bd812 */ /* 0x000fe400078e3cff */
[----:B------:R-:W-:Y:S01]  /*19d0*/  LOP3.LUT R32, R69, R32, RZ, 0x3c, !PT ;  /* 0x0000002045207212 */ /* 0x000fe200078e3cff */
[----:B------:R-:W-:Y:S01]  /*19e0*/  IMAD.MOV.U32 R37, RZ, RZ, R38 ;  /* 0x000000ffff257224 */ /* 0x000fe200078e0026 */
[----:B------:R-:W-:Y:S01]  /*19f0*/  @!P0 LOP3.LUT R46, R46, 0x1b, RZ, 0x3c, !PT ;  /* 0x0000001b2e2e8812 */ /* 0x000fe200078e3cff */
[----:B------:R-:W-:Y:S01]  /*1a00*/  IMAD.SHL.U32 R38, R35, 0x2, RZ ;  /* 0x0000000223267824 */ /* 0x000fe200078e00ff */
[----:B------:R-:W-:-:S02]  /*1a10*/  LOP3.LUT R65, R54, R32, RZ, 0x3c, !PT ;  /* 0x0000002036417212 */ /* 0x000fc400078e3cff */
[----:B------:R-:W-:Y:S02]  /*1a20*/  ISETP.GE.AND P5, PT, R37, RZ, PT ;  /* 0x000000ff2500720c */ /* 0x000fe40003fa6270 */
[----:B------:R-:W-:Y:S02]  /*1a30*/  LOP3.LUT R37, R42, R63, RZ, 0x3c, !PT ;  /* 0x0000003f2a257212 */ /* 0x000fe400078e3cff */
[----:B------:R-:W-:Y:S02]  /*1a40*/  LOP3.LUT R42, R50, R30, RZ, 0x3c, !PT ;  /* 0x0000001e322a7212 */ /* 0x000fe400078e3cff */
[----:B------:R-:W-:Y:S02]  /*1a50*/  @!P4 LOP3.LUT R38, R38, 0x1b, RZ, 0x3c, !PT ;  /* 0x0000001b2626c812 */ /* 0x000fe400078e3cff */
[----:B------:R-:W-:Y:S02]  /*1a60*/  PRMT R63, R42, 0x8880, RZ ;  /* 0x000088802a3f7816 */ /* 0x000fe400000000ff */
[----:B------:R-:W-:-:S02]  /*1a70*/  LOP3.LUT R38, R38, R51, RZ, 0x3c, !PT ;  /* 0x0000003326267212 */ /* 0x000fc400078e3cff */
[----:B------:R-:W-:Y:S01]  /*1a80*/  LOP3.LUT R51, R61, R68, R51, 0x96, !PT ;  /* 0x000000443d337212 */ /* 0x000fe200078e9633 */
[----:B------:R-:W-:Y:S01]  /*1a90*/  IMAD.MOV.U32 R35, RZ, RZ, R63 ;  /* 0x000000ffff237224 */ /* 0x000fe200078e003f */
[----:B------:R-:W-:Y:S01]  /*1aa0*/  @!P5 LOP3.LUT R57, R57, 0x1b, RZ, 0x3c, !PT ;  /* 0x0000001b3939d812 */ /* 0x000fe200078e3cff */
[----:B------:R-:W-:-:S03]  /*1ab0*/  IMAD.SHL.U32 R63, R58, 0x2, RZ ;  /* 0x000000023a3f7824 */ /* 0x000fc600078e00ff */
[----:B------:R-:W-:Y:S02]  /*1ac0*/  ISETP.GE.AND P4, PT, R35, RZ, PT ;  /* 0x000000ff2300720c */ /* 0x000fe40003f86270 */
[----:B------:R-:W-:Y:S02]  /*1ad0*/  LOP3.LUT R35, R68, R59, RZ, 0x3c, !PT ;  /* 0x0000003b44237212 */ /* 0x000fe400078e3cff */
[----:B------:R-:W-:Y:S02]  /*1ae0*/  LOP3.LUT R68, R54, R32, R33, 0x96, !PT ;  /* 0x0000002036447212 */ /* 0x000fe400078e9621 */
[----:B------:R-:W-:Y:S02]  /*1af0*/  @!P2 LOP3.LUT R63, R63, 0x1b, RZ, 0x3c, !PT ;  /* 0x0000001b3f3fa812 */ /* 0x000fe400078e3cff */
[----:B------:R-:W-:-:S04]  /*1b00*/  LOP3.LUT R59, R68, R53, RZ, 0x3c, !PT ;  /* 0x00000035443b7212 */ /* 0x000fc800078e3cff */
[----:B------:R-:W-:-:S04]  /*1b10*/  PRMT R58, R59, 0x8880, RZ ;  /* 0x000088803b3a7816 */ /* 0x000fc800000000ff */
[----:B------:R-:W-:Y:S02]  /*1b20*/  ISETP.GE.AND P2, PT, R58, RZ, PT ;  /* 0x000000ff3a00720c */ /* 0x000fe40003f46270 */
[----:B------:R-:W-:Y:S02]  /*1b30*/  LOP3.LUT R58, R63, R34, RZ, 0x3c, !PT ;  /* 0x000000223f3a7212 */ /* 0x000fe400078e3cff */
[----:B------:R-:W-:Y:S02]  /*1b40*/  LOP3.LUT R34, R61, R45, R34, 0x96, !PT ;  /* 0x0000002d3d227212 */ /* 0x000fe400078e9622 */
[----:B------:R-:W-:Y:S02]  /*1b50*/  LOP3.LUT R61, R53, R54, RZ, 0x3c, !PT ;  /* 0x00000036353d7212 */ /* 0x000fe400078e3cff */
[----:B------:R-:W-:Y:S01]  /*1b60*/  LOP3.LUT R45, R45, R46, RZ, 0x3c, !PT ;  /* 0x0000002e2d2d7212 */ /* 0x000fe200078e3cff */
[----:B------:R-:W-:Y:S01]  /*1b70*/  IMAD.SHL.U32 R46, R48, 0x2, RZ ;  /* 0x00000002302e7824 */ /* 0x000fe200078e00ff */
[----:B------:R-:W-:-:S02]  /*1b80*/  PRMT R63, R61, 0x8880, RZ ;  /* 0x000088803d3f7816 */ /* 0x000fc400000000ff */
[----:B------:R-:W-:Y:S02]  /*1b90*/  LOP3.LUT R48, R57, R30, RZ, 0x3c, !PT ;  /* 0x0000001e39307212 */ /* 0x000fe400078e3cff */
[----:B------:R-:W-:Y:S01]  /*1ba0*/  ISETP.GE.AND P0, PT, R63, RZ, PT ;  /* 0x000000ff3f00720c */ /* 0x000fe20003f06270 */
[----:B------:R-:W-:Y:S01]  /*1bb0*/  IMAD.SHL.U32 R63, R49, 0x2, RZ ;  /* 0x00000002313f7824 */ /* 0x000fe200078e00ff */
[----:B------:R-:W-:-:S04]  /*1bc0*/  @!P1 LOP3.LUT R46, R46, 0x1b, RZ, 0x3c, !PT ;  /* 0x0000001b2e2e9812 */ /* 0x000fc800078e3cff */
[----:B------:R-:W-:Y:S02]  /*1bd0*/  @!P3 LOP3.LUT R63, R63, 0x1b, RZ, 0x3c, !PT ;  /* 0x0000001b3f3fb812 */ /* 0x000fe400078e3cff */
[----:B------:R-:W-:Y:S02]  /*1be0*/  LOP3.LUT R46, R39, R46, RZ, 0x3c, !PT ;  /* 0x0000002e272e7212 */ /* 0x000fe400078e3cff */
[----:B------:R-:W-:Y:S01]  /*1bf0*/  LOP3.LUT R57, R63, R39, R30, 0x96, !PT ;  /* 0x000000273f397212 */ /* 0x000fe200078e961e */
[----:B------:R-:W-:Y:S01]  /*1c00*/  IMAD.SHL.U32 R39, R42, 0x2, RZ ;  /* 0x000000022a277824 */ /* 0x000fe200078e00ff */
[C---:B------:R-:W-:Y:S01]  /*1c10*/  PRMT R30, R65.reuse, 0x8880, RZ ;  /* 0x00008880411e7816 */ /* 0x040fe200000000ff */
[----:B------:R-:W-:-:S03]  /*1c20*/  IMAD.SHL.U32 R65, R65, 0x2, RZ ;  /* 0x0000000241417824 */ /* 0x000fc600078e00ff */
[----:B------:R-:W-:Y:S02]  /*1c30*/  @!P4 LOP3.LUT R39, R39, 0x1b, RZ, 0x3c, !PT ;  /* 0x0000001b2727c812 */ /* 0x000fe400078e3cff */
[----:B------:R-:W-:Y:S01]  /*1c40*/  ISETP.GE.AND P1, PT, R30, RZ, PT ;  /* 0x000000ff1e00720c */ /* 0x000fe20003f26270 */
[----:B------:R-:W-:Y:S01]  /*1c50*/  IMAD.SHL.U32 R30, R56, 0x2, RZ ;  /* 0x00000002381e7824 */ /* 0x000fe200078e00ff */
[----:B------:R-:W-:Y:S02]  /*1c60*/  LOP3.LUT R56, R63, R50, R41, 0x96, !PT ;  /* 0x000000323f387212 */ /* 0x000fe400078e9629 */
[----:B------:R-:W-:Y:S02]  /*1c70*/  LOP3.LUT R39, R50, R39, RZ, 0x3c, !PT ;  /* 0x0000002732277212 */ /* 0x000fe400078e3cff */
[----:B------:R-:W-:Y:S02]  /*1c80*/  LOP3.LUT R50, R32, R33, RZ, 0x3c, !PT ;  /* 0x0000002120327212 */ /* 0x000fe400078e3cff */
[----:B------:R-:W-:-:S02]  /*1c90*/  @!P6 LOP3.LUT R30, R30, 0x1b, RZ, 0x3c, !PT ;  /* 0x0000001b1e1ee812 */ /* 0x000fc400078e3cff */
[C---:B------:R-:W-:Y:S01]  /*1ca0*/  PRMT R63, R50.reuse, 0x8880, RZ ;  /* 0x00008880323f7816 */ /* 0x040fe200000000ff */
[----:B------:R-:W-:Y:S01]  /*1cb0*/  IMAD.SHL.U32 R50, R50, 0x2, RZ ;  /* 0x0000000232327824 */ /* 0x000fe200078e00ff */
[----:B------:R-:W-:Y:S01]  /*1cc0*/  LOP3.LUT R30, R30, R41, RZ, 0x3c, !PT ;  /* 0x000000291e1e7212 */ /* 0x000fe200078e3cff */
[----:B------:R-:W-:Y:S01]  /*1cd0*/  IMAD.SHL.U32 R41, R61, 0x2, RZ ;  /* 0x000000023d297824 */ /* 0x000fe200078e00ff */
[----:B------:R-:W-:Y:S01]  /*1ce0*/  ISETP.GE.AND P3, PT, R63, RZ, PT ;  /* 0x000000ff3f00720c */ /* 0x000fe20003f66270 */
[----:B------:R-:W-:Y:S01]  /*1cf0*/  IMAD.SHL.U32 R61, R59, 0x2, RZ ;  /* 0x000000023b3d7824 */ /* 0x000fe200078e00ff */
[----:B------:R-:W-:Y:S02]  /*1d00*/  @!P1 LOP3.LUT R65, R65, 0x1b, RZ, 0x3c, !PT ;  /* 0x0000001b41419812 */ /* 0x000fe400078e3cff */
[----:B------:R-:W-:Y:S02]  /*1d10*/  @!P0 LOP3.LUT R41, R41, 0x1b, RZ, 0x3c, !PT ;  /* 0x0000001b29298812 */ /* 0x000fe400078e3cff */
[----:B------:R-:W-:-:S02]  /*1d20*/  @!P2 LOP3.LUT R61, R61, 0x1b, RZ, 0x3c, !PT ;  /* 0x0000001b3d3da812 */ /* 0x000fc400078e3cff */
[----:B------:R-:W-:Y:S02]  /*1d30*/  LOP3.LUT R41, R54, R41, RZ, 0x3c, !PT ;  /* 0x0000002936297212 */ /* 0x000fe400078e3cff */
[----:B------:R-:W-:Y:S02]  /*1d40*/  LOP3.LUT R54, R61, R54, R33, 0x96, !PT ;  /* 0x000000363d367212 */ /* 0x000fe400078e9621 */
[----:B------:R-:W-:Y:S02]  /*1d50*/  LOP3.LUT R42, R65, R32, RZ, 0x3c, !PT ;  /* 0x00000020412a7212 */ /* 0x000fe400078e3cff */
[----:B------:R-:W-:Y:S02]  /*1d60*/  @!P3 LOP3.LUT R50, R50, 0x1b, RZ, 0x3c, !PT ;  /* 0x0000001b3232b812 */ /* 0x000fe400078e3cff */
[----:B------:R-:W-:Y:S02]  /*1d70*/  LOP3.LUT R32, R61, R53, R32, 0x96, !PT ;  /* 0x000000353d207212 */ /* 0x000fe400078e9620 */
[----:B------:R-:W-:-:S02]  /*1d80*/  LOP3.LUT R50, R50, R33, RZ, 0x3c, !PT ;  /* 0x0000002132327212 */ /* 0x000fc400078e3cff */
[----:B------:R-:W-:Y:S02]  /*1d90*/  LOP3.LUT R33, R53, R33, RZ, 0x3c, !PT ;  /* 0x0000002135217212 */ /* 0x000fe400078e3cff */
[C---:B------:R-:W-:Y:S01]  /*1da0*/  PRMT R61, R55.reuse, 0x8880, RZ ;  /* 0x00008880373d7816 */ /* 0x040fe200000000ff */
[----:B------:R-:W-:Y:S01]  /*1db0*/  IMAD.SHL.U32 R55, R55, 0x2, RZ ;  /* 0x0000000237377824 */ /* 0x000fe200078e00ff */
[C---:B------:R-:W-:Y:S01]  /*1dc0*/  PRMT R63, R33.reuse, 0x8880, RZ ;  /* 0x00008880213f7816 */ /* 0x040fe200000000ff */
[----:B------:R-:W-:Y:S01]  /*1dd0*/  IMAD.SHL.U32 R68, R33, 0x2, RZ ;  /* 0x0000000221447824 */ /* 0x000fe200078e00ff */
[----:B------:R-:W-:Y:S02]  /*1de0*/  ISETP.GE.AND P2, PT, R61, RZ, PT ;  /* 0x000000ff3d00720c */ /* 0x000fe40003f46270 */
[----:B------:R-:W-:Y:S02]  /*1df0*/  ISETP.GE.AND P3, PT, R63, RZ, PT ;  /* 0x000000ff3f00720c */ /* 0x000fe40003f66270 */
[----:B------:R-:W-:-:S02]  /*1e00*/  PRMT R61, R52, 0x8880, RZ ;  /* 0x00008880343d7816 */ /* 0x000fc400000000ff */
[----:B------:R-:W-:Y:S02]  /*1e10*/  PRMT R33, R54, 0x8880, RZ ;  /* 0x0000888036217816 */ /* 0x000fe400000000ff */
[----:B------:R-:W-:Y:S02]  /*1e20*/  ISETP.GE.AND P1, PT, R61, RZ, PT ;  /* 0x000000ff3d00720c */ /* 0x000fe40003f26270 */
[C---:B------:R-:W-:Y:S01]  /*1e30*/  PRMT R61, R51.reuse, 0x8880, RZ ;  /* 0x00008880333d7816 */ /* 0x040fe200000000ff */
[----:B------:R-:W-:Y:S02]  /*1e40*/  IMAD.SHL.U32 R51, R51, 0x2, RZ ;  /* 0x0000000233337824 */ /* 0x000fe400078e00ff */
[----:B------:R-:W-:Y:S02]  /*1e50*/  @!P2 LOP3.LUT R55, R55, 0x1b, RZ, 0x3c, !PT ;  /* 0x0000001b3737a812 */ /* 0x000fe400078e3cff */
[----:B------:R-:W-:Y:S02]  /*1e60*/  @!P3 LOP3.LUT R68, R68, 0x1b, RZ, 0x3c, !PT ;  /* 0x0000001b4444b812 */ /* 0x000fe400078e3cff */
[----:B------:R-:W-:-:S02]  /*1e70*/  ISETP.GE.AND P3, PT, R33, RZ, PT ;  /* 0x000000ff2100720c */ /* 0x000fc40003f66270 */
[----:B------:R-:W-:Y:S02]  /*1e80*/  ISETP.GE.AND P0, PT, R61, RZ, PT ;  /* 0x000000ff3d00720c */ /* 0x000fe40003f06270 */
[C---:B------:R-:W-:Y:S01]  /*1e90*/  PRMT R33, R32.reuse, 0x8880, RZ ;  /* 0x0000888020217816 */ /* 0x040fe200000000ff */
[----:B------:R-:W-:Y:S01]  /*1ea0*/  IMAD.SHL.U32 R32, R32, 0x2, RZ ;  /* 0x0000000220207824 */ /* 0x000fe200078e00ff */
[C---:B------:R-:W-:Y:S01]  /*1eb0*/  PRMT R61, R34.reuse, 0x8880, RZ ;  /* 0x00008880223d7816 */ /* 0x040fe200000000ff */
[----:B------:R-:W-:Y:S01]  /*1ec0*/  IMAD.SHL.U32 R34, R34, 0x2, RZ ;  /* 0x0000000222227824 */ /* 0x000fe200078e00ff */
[----:B------:R-:W-:Y:S01]  /*1ed0*/  ISETP.GE.AND P2, PT, R33, RZ, PT ;  /* 0x000000ff2100720c */ /* 0x000fe20003f46270 */
[----:B------:R-:W-:Y:S01]  /*1ee0*/  IMAD.SHL.U32 R33, R52, 0x2, RZ ;  /* 0x0000000234217824 */ /* 0x000fe200078e00ff */
[----:B------:R-:W-:Y:S02]  /*1ef0*/  ISETP.GE.AND P4, PT, R61, RZ, PT ;  /* 0x000000ff3d00720c */ /* 0x000fe40003f86270 */
[C---:B------:R-:W-:Y:S01]  /*1f00*/  PRMT R61, R57.reuse, 0x8880, RZ ;  /* 0x00008880393d7816 */ /* 0x040fe200000000ff */
[----:B------:R-:W-:Y:S01]  /*1f10*/  IMAD.SHL.U32 R57, R57, 0x2, RZ ;  /* 0x0000000239397824 */ /* 0x000fe200078e00ff */
[----:B------:R-:W-:-:S02]  /*1f20*/  PRMT R52, R55, 0x8880, RZ ;  /* 0x0000888037347816 */ /* 0x000fc400000000ff */
[----:B------:R-:W-:Y:S02]  /*1f30*/  ISETP.GE.AND P6, PT, R61, RZ, PT ;  /* 0x000000ff3d00720c */ /* 0x000fe40003fc6270 */
[----:B------:R-:W-:Y:S02]  /*1f40*/  @!P1 LOP3.LUT R33, R33, 0x1b, RZ, 0x3c, !PT ;  /* 0x0000001b21219812 */ /* 0x000fe400078e3cff */
[C---:B------:R-:W-:Y:S01]  /*1f50*/  PRMT R61, R56.reuse, 0x8880, RZ ;  /* 0x00008880383d7816 */ /* 0x040fe200000000ff */
[----:B------:R-:W-:Y:S01]  /*1f60*/  IMAD.SHL.U32 R56, R56, 0x2, RZ ;  /* 0x0000000238387824 */ /* 0x000fe200078e00ff */
[----:B------:R-:W-:Y:S02]  /*1f70*/  ISETP.GE.AND P1, PT, R52, RZ, PT ;  /* 0x000000ff3400720c */ /* 0x000fe40003f26270 */
[----:B------:R-:W-:Y:S02]  /*1f80*/  PRMT R52, R33, 0x8880, RZ ;  /* 0x0000888021347816 */ /* 0x000fe400000000ff */
[----:B------:R-:W-:-:S02]  /*1f90*/  ISETP.GE.AND P5, PT, R61, RZ, PT ;  /* 0x000000ff3d00720c */ /* 0x000fc40003fa6270 */
[----:B------:R-:W-:Y:S02]  /*1fa0*/  @!P0 LOP3.LUT R51, R51, 0x1b, RZ, 0x3c, !PT ;  /* 0x0000001b33338812 */ /* 0x000fe400078e3cff */
[----:B------:R-:W-:Y:S02]  /*1fb0*/  ISETP.GE.AND P0, PT, R52, RZ, PT ;  /* 0x000000ff3400720c */ /* 0x000fe40003f06270 */
[C---:B------:R-:W-:Y:S01]  /*1fc0*/  PRMT R52, R51.reuse, 0x8880, RZ ;  /* 0x0000888033347816 */ /* 0x040fe200000000ff */
[----:B------:R-:W-:Y:S01]  /*1fd0*/  IMAD.SHL.U32 R51, R51, 0x2, RZ ;  /* 0x0000000233337824 */ /* 0x000fe200078e00ff */
[----:B------:R-:W-:Y:S02]  /*1fe0*/  @!P4 LOP3.LUT R34, R34, 0x1b, RZ, 0x3c, !PT ;  /* 0x0000001b2222c812 */ /* 0x000fe400078e3cff */
[----:B------:R-:W-:Y:S02]  /*1ff0*/  ISETP.GE.AND P4, PT, R52, RZ, PT ;  /* 0x000000ff3400720c */ /* 0x000fe40003f86270 */
[----:B------:R-:W-:-:S02]  /*2000*/  PRMT R52, R34, 0x8880, RZ ;  /* 0x0000888022347816 */ /* 0x000fc400000000ff */
[----:B------:R-:W-:Y:S02]  /*2010*/  @!P6 LOP3.LUT R57, R57, 0x1b, RZ, 0x3c, !PT ;  /* 0x0000001b3939e812 */ /* 0x000fe400078e3cff */
[----:B------:R-:W-:Y:S02]  /*2020*/  ISETP.GE.AND P6, PT, R52, RZ, PT ;  /* 0x000000ff3400720c */ /* 0x000fe40003fc6270 */
[----:B------:R-:W-:Y:S02]  /*2030*/  @!P5 LOP3.LUT R56, R56, 0x1b, RZ, 0x3c, !PT ;  /* 0x0000001b3838d812 */ /* 0x000fe400078e3cff */
[----:B------:R-:W-:Y:S02]  /*2040*/  PRMT R52, R57, 0x8880, RZ ;  /* 0x0000888039347816 */ /* 0x000fe400000000ff */
[C---:B------:R-:W-:Y:S01]  /*2050*/  PRMT R61, R56.reuse, 0x8880, RZ ;  /* 0x00008880383d7816 */ /* 0x040fe200000000ff */
[----:B------:R-:W-:Y:S01]  /*2060*/  IMAD.SHL.U32 R56, R56, 0x2, RZ ;  /* 0x0000000238387824 */ /* 0x000fe200078e00ff */
[----:B------:R-:W-:Y:S01]  /*2070*/  ISETP.GE.AND P5, PT, R52, RZ, PT ;  /* 0x000000ff3400720c */ /* 0x000fe20003fa6270 */
[----:B------:R-:W-:Y:S01]  /*2080*/  IMAD.SHL.U32 R52, R54, 0x2, RZ ;  /* 0x0000000236347824 */ /* 0x000fe200078e00ff */
[----:B------:R-:W-:Y:S01]  /*2090*/  @!P2 LOP3.LUT R32, R32, 0x1b, RZ, 0x3c, !PT ;  /* 0x0000001b2020a812 */ /* 0x000fe200078e3cff */
[----:B------:R-:W-:Y:S01]  /*20a0*/  IMAD.MOV.U32 R54, RZ, RZ, R61 ;  /* 0x000000ffff367224 */ /* 0x000fe200078e003d */
[----:B------:R-:W-:Y:S01]  /*20b0*/  LOP3.LUT R53, R53, R68, RZ, 0x3c, !PT ;  /* 0x0000004435357212 */ /* 0x000fe200078e3cff */
[----:B------:R-:W-:Y:S01]  /*20c0*/  IMAD.SHL.U32 R68, R33, 0x2, RZ ;  /* 0x0000000221447824 */ /* 0x000fe200078e00ff */
[----:B------:R-:W-:-:S02]  /*20d0*/  @!P3 LOP3.LUT R52, R52, 0x1b, RZ, 0x3c, !PT ;  /* 0x0000001b3434b812 */ /* 0x000fc400078e3cff */
[----:B------:R-:W-:Y:S02]  /*20e0*/  ISETP.GE.AND P3, PT, R54, RZ, PT ;  /* 0x000000ff3600720c */ /* 0x000fe40003f66270 */
[C---:B------:R-:W-:Y:S01]  /*20f0*/  PRMT R54, R52.reuse, 0x8880, RZ ;  /* 0x0000888034367816 */ /* 0x040fe200000000ff */
[----:B------:R-:W-:Y:S01]  /*2100*/  IMAD.SHL.U32 R52, R52, 0x2, RZ ;  /* 0x0000000234347824 */ /* 0x000fe200078e00ff */
[C---:B------:R-:W-:Y:S01]  /*2110*/  PRMT R61, R32.reuse, 0x8880, RZ ;  /* 0x00008880203d7816 */ /* 0x040fe200000000ff */
[----:B------:R-:W-:Y:S01]  /*2120*/  IMAD.SHL.U32 R32, R32, 0x2, RZ ;  /* 0x0000000220207824 */ /* 0x000fe200078e00ff */
[----:B------:R-:W-:Y:S01]  /*2130*/  ISETP.GE.AND P2, PT, R54, RZ, PT ;  /* 0x000000ff3600720c */ /* 0x000fe20003f46270 */
[----:B------:R-:W-:Y:S01]  /*2140*/  IMAD.SHL.U32 R54, R55, 0x2, RZ ;  /* 0x0000000237367824 */ /* 0x000fe200078e00ff */
[----:B------:R-:W-:Y:S01]  /*2150*/  @!P0 LOP3.LUT R68, R68, 0x1b, RZ, 0x3c, !PT ;  /* 0x0000001b44448812 */ /* 0x000fe200078e3cff */
[----:B------:R-:W-:Y:S01]  /*2160*/  IMAD.MOV.U32 R55, RZ, RZ, R61 ;  /* 0x000000ffff377224 */ /* 0x000fe200078e003d */
[----:B------:R-:W-:-:S02]  /*2170*/  @!P4 LOP3.LUT R51, R51, 0x1b, RZ, 0x3c, !PT ;  /* 0x0000001b3333c812 */ /* 0x000fc400078e3cff */
[----:B------:R-:W-:Y:S02]  /*2180*/  @!P1 LOP3.LUT R54, R54, 0x1b, RZ, 0x3c, !PT ;  /* 0x0000001b36369812 */ /* 0x000fe400078e3cff */
[----:B------:R-:W-:Y:S02]  /*2190*/  ISETP.GE.AND P1, PT, R55, RZ, PT ;  /* 0x000000ff3700720c */ /* 0x000fe40003f26270 */
[-C--:B------:R-:W-:Y:S02]  /*21a0*/  LOP3.LUT R33, R54, R47.reuse, RZ, 0x3c, !PT ;  /* 0x0000002f36217212 */ /* 0x080fe400078e3cff */
[----:B------:R-:W-:Y:S01]  /*21b0*/  LOP3.LUT R54, R68, R47, RZ, 0x3c, !PT ;  /* 0x0000002f44367212 */ /* 0x000fe200078e3cff */
[----:B------:R-:W-:Y:S01]  /*21c0*/  IMAD.SHL.U32 R47, R34, 0x2, RZ ;  /* 0x00000002222f7824 */ /* 0x000fe200078e00ff */
[----:B------:R-:W-:Y:S02]  /*21d0*/  LOP3.LUT R55, R51, R44, RZ, 0x3c, !PT ;  /* 0x0000002c33377212 */ /* 0x000fe400078e3cff */
[----:B------:R-:W-:-:S02]  /*21e0*/  @!P2 LOP3.LUT R52, R52, 0x1b, RZ, 0x3c, !PT ;  /* 0x0000001b3434a812 */ /* 0x000fc400078e3cff */
[----:B------:R-:W-:Y:S02]  /*21f0*/  @!P6 LOP3.LUT R47, R47, 0x1b, RZ, 0x3c, !PT ;  /* 0x0000001b2f2fe812 */ /* 0x000fe400078e3cff */
[----:B------:R-:W-:Y:S02]  /*2200*/  LOP3.LUT R40, R40, 0xffff, R33, 0x48, !PT ;  /* 0x0000ffff28287812 */ /* 0x000fe400078e4821 */
[----:B------:R-:W-:Y:S01]  /*2210*/  LOP3.LUT R34, R47, R44, RZ, 0x3c, !PT ;  /* 0x0000002c2f227212 */ /* 0x000fe200078e3cff */
[----:B------:R-:W-:Y:S01]  /*2220*/  IMAD.SHL.U32 R44, R57, 0x2, RZ ;  /* 0x00000002392c7824 */ /* 0x000fe200078e00ff */
[----:B------:R-:W-:Y:S02]  /*2230*/  @!P1 LOP3.LUT R32, R32, 0x1b, RZ, 0x3c, !PT ;  /* 0x0000001b20209812 */ /* 0x000fe400078e3cff */
[----:B------:R-:W-:Y:S02]  /*2240*/  LOP3.LUT R47, R52, R59, RZ, 0x3c, !PT ;  /* 0x0000003b342f7212 */ /* 0x000fe400078e3cff */
[----:B------:R-:W-:-:S02]  /*2250*/  @!P5 LOP3.LUT R44, R44, 0x1b, RZ, 0x3c, !PT ;  /* 0x0000001b2c2cd812 */ /* 0x000fc400078e3cff */
[----:B------:R-:W-:Y:S02]  /*2260*/  LOP3.LUT R52, R32, R59, RZ, 0x3c, !PT ;  /* 0x0000003b20347212 */ /* 0x000fe400078e3cff */
[----:B------:R-:W-:Y:S02]  /*2270*/  LOP3.LUT R51, R44, R49, RZ, 0x3c, !PT ;  /* 0x000000312c337212 */ /* 0x000fe400078e3cff */
[----:B------:R-:W-:Y:S02]  /*2280*/  LOP3.LUT R40, R40, 0xff, RZ, 0xc0, !PT ;  /* 0x000000ff28287812 */ /* 0x000fe400078ec0ff */
[----:B------:R-:W-:Y:S02]  /*2290*/  @!P3 LOP3.LUT R56, R56, 0x1b, RZ, 0x3c, !PT ;  /* 0x0000001b3838b812 */ /* 0x000fe400078e3cff */
[----:B------:R-:W-:Y:S02]  /*22a0*/  LOP3.LUT R44, R46, 0xffff, R51, 0x48, !PT ;  /* 0x0000ffff2e2c7812 */ /* 0x000fe400078e4833 */
[----:B------:R-:W-:-:S02]  /*22b0*/  LOP3.LUT R42, R42, 0xffff, R52, 0x48, !PT ;  /* 0x0000ffff2a2a7812 */ /* 0x000fc400078e4834 */
[--C-:B------:R-:W-:Y:S02]  /*22c0*/  LOP3.LUT R46, R58, 0xffff, R34.reuse, 0x48, !PT ;  /* 0x0000ffff3a2e7812 */ /* 0x100fe400078e4822 */
[----:B------:R-:W-:Y:S02]  /*22d0*/  IADD3 R58, P0, PT, R40, UR8, RZ ;  /* 0x00000008283a7c10 */ /* 0x000fe4000ff1e0ff */
[----:B------:R-:W-:Y:S02]  /*22e0*/  LOP3.LUT R49, R56, R49, RZ, 0x3c, !PT ;  /* 0x0000003138317212 */ /* 0x000fe400078e3cff */
[----:B------:R-:W-:Y:S01]  /*22f0*/  LOP3.LUT R42, R42, 0xff, RZ, 0xc0, !PT ;  /* 0x000000ff2a2a7812 */ /* 0x000fe200078ec0ff */
[----:B------:R-:W-:Y:S01]  /*2300*/  IMAD.X R59, RZ, RZ, UR9, P0 ;  /* 0x00000009ff3b7e24 */ /* 0x000fe200080e06ff */
[----:B------:R-:W-:Y:S02]  /*2310*/  LOP3.LUT R32, R48, 0xffff, R51, 0x48, !PT ;  /* 0x0000ffff30207812 */ /* 0x000fe400078e4833 */
[----:B------:R-:W-:-:S02]  /*2320*/  LOP3.LUT R45, R45, 0xffff, R34, 0x48, !PT ;  /* 0x0000ffff2d2d7812 */ /* 0x000fc400078e4822 */
[--C-:B------:R-:W-:Y:S01]  /*2330*/  LOP3.LUT R34, R41, 0xffff, R47.reuse, 0x48, !PT ;  /* 0x0000ffff29227812 */ /* 0x100fe200078e482f */
[----:B------:R-:W-:Y:S01]  /*2340*/  VIADD R36, R36, 0xffffffff ;  /* 0xffffffff24247836 */ /* 0x000fe20000000000 */
[----:B------:R-:W-:Y:S01]  /*2350*/  LOP3.LUT R50, R50, 0xffff, R47, 0x48, !PT ;  /* 0x0000ffff32327812 */ /* 0x000fe200078e482f */
[----:B------:R-:W5:Y:S01]  /*2360*/  LDG.E.U8 R58, desc[UR4][R58.64] ;  /* 0x000000043a3a7981 */ /* 0x000f62000c1e1100 */
[--C-:B------:R-:W-:Y:S02]  /*2370*/  LOP3.LUT R51, R30, 0xffff, R49.reuse, 0x48, !PT ;  /* 0x0000ffff1e337812 */ /* 0x100fe400078e4831 */
[----:B------:R-:W-:Y:S02]  /*2380*/  LOP3.LUT R47, R39, 0xffff, R49, 0x48, !PT ;  /* 0x0000ffff272f7812 */ /* 0x000fe400078e4831 */
[----:B------:R-:W-:Y:S02]  /*2390*/  LOP3.LUT R44, R44, 0xff, RZ, 0xc0, !PT ;  /* 0x000000ff2c2c7812 */ /* 0x000fe400078ec0ff */
[----:B------:R-:W-:-:S02]  /*23a0*/  IADD3 R30, P0, PT, R42, UR8, RZ ;  /* 0x000000082a1e7c10 */ /* 0x000fc4000ff1e0ff */
[--C-:B------:R-:W-:Y:S02]  /*23b0*/  LOP3.LUT R39, R35, 0xffff, R55.reuse, 0x48, !PT ;  /* 0x0000ffff23277812 */ /* 0x100fe400078e4837 */
[----:B------:R-:W-:Y:S02]  /*23c0*/  LOP3.LUT R35, R31, 0xffff, R54, 0x48, !PT ;  /* 0x0000ffff1f237812 */ /* 0x000fe400078e4836 */
[----:B------:R-:W-:Y:S02]  /*23d0*/  LOP3.LUT R45, R45, 0xff, RZ, 0xc0, !PT ;  /* 0x000000ff2d2d7812 */ /* 0x000fe400078ec0ff */
[----:B------:R-:W-:Y:S01]  /*23e0*/  LOP3.LUT R38, R38, 0xffff, R55, 0x48, !PT ;  /* 0x0000ffff26267812 */ /* 0x000fe200078e4837 */
[----:B------:R-:W-:Y:S01]  /*23f0*/  IMAD.X R31, RZ, RZ, UR9, P0 ;  /* 0x00000009ff1f7e24 */ /* 0x000fe200080e06ff */
[----:B------:R-:W-:Y:S02]  /*2400*/  IADD3 R40, P1, PT, R44, UR8, RZ ;  /* 0x000000082c287c10 */ /* 0x000fe4000ff3e0ff */
[----:B------:R-:W-:-:S02]  /*2410*/  LOP3.LUT R35, R35, 0xff, RZ, 0xc0, !PT ;  /* 0x000000ff23237812 */ /* 0x000fc400078ec0ff */
[----:B------:R-:W-:Y:S02]  /*2420*/  IADD3 R42, P0, PT, R45, UR8, RZ ;  /* 0x000000082d2a7c10 */ /* 0x000fe4000ff1e0ff */
[----:B------:R-:W-:Y:S01]  /*2430*/  LOP3.LUT R38, R38, 0xff, RZ, 0xc0, !PT ;  /* 0x000000ff26267812 */ /* 0x000fe200078ec0ff */
[----:B------:R-:W-:Y:S01]  /*2440*/  IMAD.X R41, RZ, RZ, UR9, P1 ;  /* 0x00000009ff297e24 */ /* 0x000fe200088e06ff */
[----:B------:R-:W-:Y:S02]  /*2450*/  LOP3.LUT R34, R34, 0xff, RZ, 0xc0, !PT ;  /* 0x000000ff22227812 */ /* 0x000fe400078ec0ff */
[----:B------:R-:W-:Y:S01]  /*2460*/  LOP3.LUT R33, R43, 0xffff, R33, 0x48, !PT ;  /* 0x0000ffff2b217812 */ /* 0x000fe200078e4821 */
[----:B------:R-:W-:Y:S01]  /*2470*/  IMAD.X R43, RZ, RZ, UR9, P0 ;  /* 0x00000009ff2b7e24 */ /* 0x000fe200080e06ff */
[----:B------:R-:W-:Y:S01]  /*2480*/  IADD3 R48, P1, PT, R35, UR8, RZ ;  /* 0x0000000823307c10 */ /* 0x000fe2000ff3e0ff */
[----:B------:R-:W5:Y:S01]  /*2490*/  LDG.E.U8 R40, desc[UR4][R40.64] ;  /* 0x0000000428287981 */ /* 0x000f62000c1e1100 */
[----:B------:R-:W-:-:S02]  /*24a0*/  IADD3 R44, P2, PT, R38, UR8, RZ ;  /* 0x00000008262c7c10 */ /* 0x000fc4000ff5e0ff */
[----:B------:R-:W-:Y:S01]  /*24b0*/  LOP3.LUT R47, R47, 0xff, RZ, 0xc0, !PT ;  /* 0x000000ff2f2f7812 */ /* 0x000fe200078ec0ff */
[----:B------:R0:W5:Y:S01]  /*24c0*/  LDG.E.U8 R38, desc[UR4][R30.64] ;  /* 0x000000041e267981 */ /* 0x000162000c1e1100 */
[----:B------:R-:W-:Y:S01]  /*24d0*/  IADD3 R34, P0, PT, R34, UR8, RZ ;  /* 0x0000000822227c10 */ /* 0x000fe2000ff1e0ff */
[----:B------:R-:W-:Y:S01]  /*24e0*/  IMAD.X R49, RZ, RZ, UR9, P1 ;  /* 0x00000009ff317e24 */ /* 0x000fe200088e06ff */
[----:B------:R-:W-:Y:S01]  /*24f0*/  LOP3.LUT R52, R53, 0xffff, R52, 0x48, !PT ;  /* 0x0000ffff35347812 */ /* 0x000fe200078e4834 */
[----:B------:R-:W5:Y:S01]  /*2500*/  LDG.E.U8 R42, desc[UR4][R42.64] ;  /* 0x000000042a2a7981 */ /* 0x000f62000c1e1100 */
[----:B------:R-:W-:Y:S01]  /*2510*/  LOP3.LUT R37, R37, 0xffff, R54, 0x48, !PT ;  /* 0x0000ffff25257812 */ /* 0x000fe200078e4836 */
[----:B------:R-:W-:Y:S01]  /*2520*/  IMAD.X R35, RZ, RZ, UR9, P0 ;  /* 0x00000009ff237e24 */ /* 0x000fe200080e06ff */
[----:B0-----:R-:W-:Y:S01]  /*2530*/  LOP3.LUT R30, R32, 0xff, RZ, 0xc0, !PT ;  /* 0x000000ff201e7812 */ /* 0x001fe200078ec0ff */
[----:B------:R0:W5:Y:S01]  /*2540*/  LDG.E.U8 R61, desc[UR4][R48.64] ;  /* 0x00000004303d7981 */ /* 0x000162000c1e1100 */
[----:B------:R-:W-:-:S02]  /*2550*/  IADD3 R32, P1, PT, R47, UR8, RZ ;  /* 0x000000082f207c10 */ /* 0x000fc4000ff3e0ff */
[----:B------:R-:W-:Y:S01]  /*2560*/  LOP3.LUT R31, R33, 0xff, RZ, 0xc0, !PT ;  /* 0x000000ff211f7812 */ /* 0x000fe200078ec0ff */
[----:B------:R2:W5:Y:S01]  /*2570*/  LDG.E.U8 R63, desc[UR4][R34.64] ;  /* 0x00000004223f7981 */ /* 0x000562000c1e1100 */
[----:B------:R-:W-:Y:S01]  /*2580*/  IADD3 R30, P0, PT, R30, UR8, RZ ;  /* 0x000000081e1e7c10 */ /* 0x000fe2000ff1e0ff */
[----:B------:R-:W-:Y:S01]  /*2590*/  IMAD.X R33, RZ, RZ, UR9, P1 ;  /* 0x00000009ff217e24 */ /* 0x000fe200088e06ff */
[----:B------:R-:W-:Y:S02]  /*25a0*/  LOP3.LUT R41, R52, 0xff, RZ, 0xc0, !PT ;  /* 0x000000ff34297812 */ /* 0x000fe400078ec0ff */
[----:B------:R-:W-:Y:S02]  /*25b0*/  LOP3.LUT R52, R50, 0xff, RZ, 0xc0, !PT ;  /* 0x000000ff32347812 */ /* 0x000fe400078ec0ff */
[----:B0-----:R-:W-:Y:S01]  /*25c0*/  IADD3 R48, P1, PT, R31, UR8, RZ ;  /* 0x000000081f307c10 */ /* 0x001fe2000ff3e0ff */
[----:B------:R-:W-:Y:S01]  /*25d0*/  IMAD.X R31, RZ, RZ, UR9, P0 ;  /* 0x00000009ff1f7e24 */ /* 0x000fe200080e06ff */
[----:B------:R-:W-:-:S02]  /*25e0*/  IADD3 R50, P0, PT, R41, UR8, RZ ;  /* 0x0000000829327c10 */ /* 0x000fc4000ff1e0ff */
[----:B------:R-:W-:Y:S01]  /*25f0*/  LOP3.LUT R46, R46, 0xff, RZ, 0xc0, !PT ;  /* 0x000000ff2e2e7812 */ /* 0x000fe200078ec0ff */
[----:B------:R-:W-:Y:S01]  /*2600*/  IMAD.X R45, RZ, RZ, UR9, P2 ;  /* 0x00000009ff2d7e24 */ /* 0x000fe200090e06ff */
[----:B--2---:R-:W-:Y:S01]  /*2610*/  LOP3.LUT R34, R51, 0xff, RZ, 0xc0, !PT ;  /* 0x000000ff33227812 */ /* 0x004fe200078ec0ff */
[----:B------:R0:W5:Y:S01]  /*2620*/  LDG.E.U8 R67, desc[UR4][R30.64] ;  /* 0x000000041e437981 */ /* 0x000162000c1e1100 */
[----:B------:R-:W-:Y:S01]  /*2630*/  IMAD.X R51, RZ, RZ, UR9, P0 ;  /* 0x00000009ff337e24 */ /* 0x000fe200080e06ff */
[----:B------:R-:W-:Y:S01]  /*2640*/  IADD3 R46, P2, PT, R46, UR8, RZ ;  /* 0x000000082e2e7c10 */ /* 0x000fe2000ff5e0ff */
[----:B------:R-:W-:Y:S01]  /*2650*/  IMAD.X R49, RZ, RZ, UR9, P1 ;  /* 0x00000009ff317e24 */ /* 0x000fe200088e06ff */
[----:B------:R-:W-:Y:S01]  /*2660*/  IADD3 R52, P1, PT, R52, UR8, RZ ;  /* 0x0000000834347c10 */ /* 0x000fe2000ff3e0ff */
[----:B------:R2:W5:Y:S01]  /*2670*/  LDG.E.U8 R44, desc[UR4][R44.64] ;  /* 0x000000042c2c7981 */ /* 0x000562000c1e1100 */
[----:B------:R-:W-:Y:S02]  /*2680*/  LOP3.LUT R39, R39, 0xff, RZ, 0xc0, !PT ;  /* 0x000000ff27277812 */ /* 0x000fe400078ec0ff */
[----:B------:R-:W-:Y:S01]  /*2690*/  LOP3.LUT R37, R37, 0xff, RZ, 0xc0, !PT ;  /* 0x000000ff25257812 */ /* 0x000fe200078ec0ff */
[----:B------:R2:W5:Y:S01]  /*26a0*/  LDG.E.U8 R65, desc[UR4][R32.64] ;  /* 0x0000000420417981 */ /* 0x000562000c1e1100 */
[----:B0-----:R-:W-:Y:S01]  /*26b0*/  IADD3 R30, P0, PT, R34, UR8, RZ ;  /* 0x00000008221e7c10 */ /* 0x001fe2000ff1e0ff */
[----:B------:R-:W-:Y:S01]  /*26c0*/  IMAD.X R47, RZ, RZ, UR9, P2 ;  /* 0x00000009ff2f7e24 */ /* 0x000fe200090e06ff */
[----:B------:R-:W-:Y:S01]  /*26d0*/  IADD3 R54, P2, PT, R39, UR8, RZ ;  /* 0x0000000827367c10 */ /* 0x000fe2000ff5e0ff */
[----:B------:R-:W-:Y:S01]  /*26e0*/  IMAD.X R53, RZ, RZ, UR9, P1 ;  /* 0x00000009ff357e24 */ /* 0x000fe200088e06ff */
[----:B------:R2:W5:Y:S01]  /*26f0*/  LDG.E.U8 R48, desc[UR4][R48.64] ;  /* 0x0000000430307981 */ /* 0x000562000c1e1100 */
[----:B------:R-:W-:Y:S01]  /*2700*/  IMAD.X R31, RZ, RZ, UR9, P0 ;  /* 0x00000009ff1f7e24 */ /* 0x000fe200080e06ff */
[----:B------:R-:W-:-:S02]  /*2710*/  LOP3.LUT P0, RZ, R36, 0xff, RZ, 0xc0, !PT ;  /* 0x000000ff24ff7812 */ /* 0x000fc4000780c0ff */
[----:B------:R-:W-:Y:S01]  /*2720*/  IADD3 R56, P1, PT, R37, UR8, RZ ;  /* 0x0000000825387c10 */ /* 0x000fe2000ff3e0ff */
[----:B------:R-:W-:Y:S01]  /*2730*/  IMAD.X R55, RZ, RZ, UR9, P2 ;  /* 0x00000009ff377e24 */ /* 0x000fe200090e06ff */
[----:B------:R2:W5:Y:S03]  /*2740*/  LDG.E.U8 R46, desc[UR4][R46.64] ;  /* 0x000000042e2e7981 */ /* 0x000566000c1e1100 */
[----:B------:R-:W-:Y:S01]  /*2750*/  IMAD.X R57, RZ, RZ, UR9, P1 ;  /* 0x00000009ff397e24 */ /* 0x000fe200088e06ff */
[----:B------:R2:W5:Y:S04]  /*2760*/  LDG.E.U8 R50, desc[UR4][R50.64] ;  /* 0x0000000432327981 */ /* 0x000568000c1e1100 */
[----:B------:R2:W5:Y:S04]  /*2770*/  LDG.E.U8 R52, desc[UR4][R52.64] ;  /* 0x0000000434347981 */ /* 0x000568000c1e1100 */
[----:B------:R2:W5:Y:S04]  /*2780*/  LDG.E.U8 R69, desc[UR4][R30.64] ;  /* 0x000000041e457981 */ /* 0x000568000c1e1100 */
[----:B------:R2:W5:Y:S04]  /*2790*/  LDG.E.U8 R54, desc[UR4][R54.64] ;  /* 0x0000000436367981 */ /* 0x000568000c1e1100 */
[----:B------:R2:W5:Y:S01]  /*27a0*/  LDG.E.U8 R56, desc[UR4][R56.64] ;  /* 0x0000000438387981 */ /* 0x000562000c1e1100 */
[----:B------:R-:W-:Y:S05]  /*27b0*/  @P0 BRA `(.L_x_2) ;  /* 0xffffffe000e00947 */ /* 0x000fea000383ffff */
[----:B------:R-:W0:Y:S01]  /*27c0*/  S2R R0, SR_CTAID.X ;  /* 0x0000000000007919 */ /* 0x000e220000002500 */
[----:B------:R-:W3:Y:S01]  /*27d0*/  LDCU.64 UR10, c[0x0][0x380] ;  /* 0x00007000ff0a77ac */ /* 0x000ee20008000a00 */
[----:B-----5:R-:W-:Y:S01]  /*27e0*/  LOP3.LUT R5, R56, R24, RZ, 0x3c, !PT ;  /* 0x0000001838057212 */ /* 0x020fe200078e3cff */
[----:B------:R-:W0:Y:S01]  /*27f0*/  S2R R3, SR_TID.X ;  /* 0x0000000000037919 */ /* 0x000e220000002100 */
[----:B------:R-:W-:Y:S02]  /*2800*/  LOP3.LUT R7, R54, R26, RZ, 0x3c, !PT ;  /* 0x0000001a36077212 */ /* 0x000fe400078e3cff */
[----:B------:R-:W-:Y:S02]  /*2810*/  LOP3.LUT R69, R69, R28, RZ, 0x3c, !PT ;  /* 0x0000001c45457212 */ /* 0x000fe400078e3cff */
[----:B------:R-:W-:Y:S02]  /*2820*/  LOP3.LUT R29, R52, R29, RZ, 0x3c, !PT ;  /* 0x0000001d341d7212 */ /* 0x000fe400078e3cff */
[----:B------:R-:W-:-:S02]  /*2830*/  LOP3.LUT R23, R50, R23, RZ, 0x3c, !PT ;  /* 0x0000001732177212 */ /* 0x000fc400078e3cff */
[----:B------:R-:W-:Y:S02]  /*2840*/  LOP3.LUT R25, R48, R25, RZ, 0x3c, !PT ;  /* 0x0000001930197212 */ /* 0x000fe400078e3cff */
[----:B------:R-:W-:Y:S02]  /*2850*/  LOP3.LUT R27, R46, R27, RZ, 0x3c, !PT ;  /* 0x0000001b2e1b7212 */ /* 0x000fe400078e3cff */
        /* <DEDUP_REMOVED lines=8> */
[----:B------:R-:W-:Y:S01]  /*28e0*/  LOP3.LUT R9, R42, R62, RZ, 0x3c, !PT ;  /* 0x0000003e2a097212 */ /* 0x000fe200078e3cff */
[----:B0-----:R-:W-:-:S05]  /*28f0*/  IMAD R3, R0, 0x200, R3 ;  /* 0x0000020000037824 */ /* 0x001fca00078e0203 */
[----:B---3--:R-:W-:-:S05]  /*2900*/  LEA R2, P0, R3, UR10, 0x4 ;  /* 0x0000000a03027c11 */ /* 0x008fca000f8020ff */
[----:B------:R-:W-:-:S05]  /*2910*/  IMAD.X R3, RZ, RZ, UR11, P0 ;  /* 0x0000000bff037e24 */ /* 0x000fca00080e06ff */
        /* <DEDUP_REMOVED lines=15> */
[----:B------:R-:W-:Y:S01]  /*2a10*/  STG.E.U8 desc[UR4][R2.64+0xf], R5 ;  /* 0x00000f0502007986 */ /* 0x000fe2000c101104 */
[----:B------:R-:W-:Y:S06]  /*2a20*/  BAR.SYNC.DEFER_BLOCKING 0x0 ;  /* 0x0000000000007b1d */ /* 0x000fec0000010000 */
[----:B-1----:R-:W-:Y:S05]  /*2a30*/  EXIT ;  /* 0x000000000000794d */ /* 0x002fea0003800000 */
.L_x_3:
        /* <DEDUP_REMOVED lines=12> */
.L_x_8:


//--------------------- .text._Z18aes256_encrypt_ecbPhmS_S_ --------------------------
	.section	.text._Z18aes256_encrypt_ecbPhmS_S_,"ax",@progbits
	.align	128
        .global         _Z18aes256_encrypt_ecbPhmS_S_
        .type           _Z18aes256_encrypt_ecbPhmS_S_,@function
        .size           _Z18aes256_encrypt_ecbPhmS_S_,(.L_x_9 - _Z18aes256_encrypt_ecbPhmS_S_)
        .other          _Z18aes256_encrypt_ecbPhmS_S_,@"STO_CUDA_ENTRY STV_DEFAULT"
_Z18aes256_encrypt_ecbPhmS_S_:
.text._Z18aes256_encrypt_ecbPhmS_S_:
        /* <DEDUP_REMOVED lines=11> */
[----:B------:R-:W1:Y:S01]  /*00b0*/  LDCU.64 UR6, c[0x0][0x380] ;  /* 0x00007000ff0677ac */ /* 0x000e620008000a00 */
[----:B0-----:R-:W2:Y:S05]  /*00c0*/  LDG.E.U8 R0, desc[UR4][R34.64+0xf] ;  /* 0x00000f0422007981 */ /* 0x001eaa000c1e1100 */
[----:B------:R-:W2:Y:S01]  /*00d0*/  LDC.64 R18, c[0x0][0x398] ;  /* 0x0000e600ff127b82 */ /* 0x000ea20000000a00 */
[----:B-1----:R-:W-:-:S05]  /*00e0*/  IADD3 R6, P0, PT, R6, UR6, RZ ;  /* 0x0000000606067c10 */ /* 0x002fca000ff1e0ff */
[----:B------:R-:W-:Y:S01]  /*00f0*/  IMAD.X R7, RZ, RZ, UR7, P0 ;  /* 0x00000007ff077e24 */ /* 0x000fe200080e06ff */
[----:B------:R-:W0:Y:S04]  /*0100*/  LDCU.64 UR6, c[0x4][URZ] ;  /* 0x01000000ff0677ac */ /* 0x000e280008000a00 */
[----:B------:R-:W3:Y:S04]  /*0110*/  LDG.E.U8 R30, desc[UR4][R6.64] ;  /* 0x00000004061e7981 */ /* 0x000ee8000c1e1100 */
[----:B------:R-:W4:Y:S04]  /*0120*/  LDG.E.U8 R24, desc[UR4][R6.64+0x1] ;  /* 0x0000010406187981 */ /* 0x000f28000c1e1100 */
[----:B------:R-:W5:Y:S04]  /*0130*/  LDG.E.U8 R39, desc[UR4][R6.64+0x2] ;  /* 0x0000020406277981 */ /* 0x000f68000c1e1100 */
[----:B------:R-:W3:Y:S04]  /*0140*/  LDG.E.U8 R37, desc[UR4][R6.64+0x3] ;  /* 0x0000030406257981 */ /* 0x000ee8000c1e1100 */
[----:B------:R-:W4:Y:S04]  /*0150*/  LDG.E.U8 R45, desc[UR4][R6.64+0x4] ;  /* 0x00000404062d7981 */ /* 0x000f28000c1e1100 */
[----:B------:R-:W5:Y:S04]  /*0160*/  LDG.E.U8 R43, desc[UR4][R6.64+0x5] ;  /* 0x00000504062b7981 */ /* 0x000f68000c1e1100 */
[----:B------:R-:W3:Y:S04]  /*0170*/  LDG.E.U8 R47, desc[UR4][R6.64+0x6] ;  /* 0x00000604062f7981 */ /* 0x000ee8000c1e1100 */
[----:B------:R-:W4:Y:S04]  /*0180*/  LDG.E.U8 R27, desc[UR4][R6.64+0x7] ;  /* 0x00000704061b7981 */ /* 0x000f28000c1e1100 */
[----:B------:R-:W5:Y:S04]  /*0190*/  LDG.E.U8 R28, desc[UR4][R6.64+0x8] ;  /* 0x00000804061c7981 */ /* 0x000f68000c1e1100 */
[----:B------:R-:W3:Y:S04]  /*01a0*/  LDG.E.U8 R11, desc[UR4][R6.64+0x9] ;  /* 0x00000904060b7981 */ /* 0x000ee8000c1e1100 */
[----:B------:R-:W3:Y:S04]  /*01b0*/  LDG.E.U8 R41, desc[UR4][R6.64+0xa] ;  /* 0x00000a0406297981 */ /* 0x000ee8000c1e1100 */
[----:B------:R-:W4:Y:S04]  /*01c0*/  LDG.E.U8 R36, desc[UR4][R6.64+0xb] ;  /* 0x00000b0406247981 */ /* 0x000f28000c1e1100 */
[----:B------:R-:W3:Y:S04]  /*01d0*/  LDG.E.U8 R22, desc[UR4][R6.64+0xc] ;  /* 0x00000c0406167981 */ /* 0x000ee8000c1e1100 */
[----:B------:R-:W3:Y:S04]  /*01e0*/  LDG.E.U8 R32, desc[UR4][R6.64+0xd] ;  /* 0x00000d0406207981 */ /* 0x000ee8000c1e1100 */
[----:B------:R-:W3:Y:S04]  /*01f0*/  LDG.E.U8 R38, desc[UR4][R6.64+0xe] ;  /* 0x00000e0406267981 */ /* 0x000ee8000c1e1100 */
[----:B------:R-:W3:Y:S04]  /*0200*/  LDG.E.U8 R49, desc[UR4][R6.64+0xf] ;  /* 0x00000f0406317981 */ /* 0x000ee8000c1e1100 */
        /* <DEDUP_REMOVED lines=61> */
[----:B------:R1:W2:Y:S01]  /*05e0*/  LDG.E.U8 R61, desc[UR4][R34.64+0x10] ;  /* 0x00001004223d7981 */ /* 0x0002a2000c1e1100 */
[----:B----4-:R-:W-:Y:S01]  /*05f0*/  LOP3.LUT R36, R36, R53, RZ, 0x3c, !PT ;  /* 0x0000003524247212 */ /* 0x010fe200078e3cff */
[----:B------:R-:W-:Y:S01]  /*0600*/  IMAD.MOV.U32 R33, RZ, RZ, 0x1 ;  /* 0x00000001ff217424 */ /* 0x000fe200078e00ff */
[----:B-----5:R-:W-:Y:S01]  /*0610*/  LOP3.LUT R28, R28, R55, RZ, 0x3c, !PT ;  /* 0x000000371c1c7212 */ /* 0x020fe200078e3cff */
[----:B------:R-:W-:Y:S01]  /*0620*/  IMAD.MOV.U32 R10, RZ, RZ, 0x1 ;  /* 0x00000001ff0a7424 */ /* 0x000fe200078e00ff */
[----:B------:R-:W-:-:S02]  /*0630*/  LOP3.LUT R27, R27, R2, RZ, 0x3c, !PT ;  /* 0x000000021b1b7212 */ /* 0x000fc400078e3cff */
[----:B------:R-:W-:Y:S02]  /*0640*/  LOP3.LUT R43, R43, R6, RZ, 0x3c, !PT ;  /* 0x000000062b2b7212 */ /* 0x000fe400078e3cff */
[----:B---3--:R-:W-:Y:S02]  /*0650*/  LOP3.LUT R49, R49, R0, RZ, 0x3c, !PT ;  /* 0x0000000031317212 */ /* 0x008fe400078e3cff */
[----:B------:R-:W-:Y:S02]  /*0660*/  LOP3.LUT R38, R38, R3, RZ, 0x3c, !PT ;  /* 0x0000000326267212 */ /* 0x000fe400078e3cff */
[----:B------:R-:W-:Y:S02]  /*0670*/  LOP3.LUT R47, R47, R4, RZ, 0x3c, !PT ;  /* 0x000000042f2f7212 */ /* 0x000fe400078e3cff */
[----:B------:R-:W-:Y:S02]  /*0680*/  LOP3.LUT R37, R37, R12, RZ, 0x3c, !PT ;  /* 0x0000000c25257212 */ /* 0x000fe400078e3cff */
[----:B------:R-:W-:-:S02]  /*0690*/  LOP3.LUT R39, R39, R20, RZ, 0x3c, !PT ;  /* 0x0000001427277212 */ /* 0x000fc400078e3cff */
[----:B------:R-:W-:Y:S02]  /*06a0*/  LOP3.LUT R42, R11, R16, RZ, 0x3c, !PT ;  /* 0x000000100b2a7212 */ /* 0x000fe400078e3cff */
[----:B------:R-:W-:Y:S02]  /*06b0*/  PRMT R11, R36, 0x7610, R11 ;  /* 0x00007610240b7816 */ /* 0x000fe4000000000b */
[----:B-1----:R-:W-:Y:S02]  /*06c0*/  PRMT R34, R28, 0x7610, R34 ;  /* 0x000076101c227816 */ /* 0x002fe40000000022 */
[----:B------:R-:W-:Y:S02]  /*06d0*/  PRMT R28, R27, 0x7610, R28 ;  /* 0x000076101b1c7816 */ /* 0x000fe4000000001c */
[----:B------:R-:W-:Y:S02]  /*06e0*/  LOP3.LUT R36, R30, R9, RZ, 0x3c, !PT ;  /* 0x000000091e247212 */ /* 0x000fe400078e3cff */
[----:B------:R-:W-:-:S02]  /*06f0*/  LOP3.LUT R32, R32, R5, RZ, 0x3c, !PT ;  /* 0x0000000520207212 */ /* 0x000fc400078e3cff */
[----:B------:R-:W-:Y:S02]  /*0700*/  LOP3.LUT R22, R22, R7, RZ, 0x3c, !PT ;  /* 0x0000000716167212 */ /* 0x000fe400078e3cff */
[----:B------:R-:W-:Y:S02]  /*0710*/  PRMT R40, R49, 0x7610, R40 ;  /* 0x0000761031287816 */ /* 0x000fe40000000028 */
[----:B------:R-:W-:Y:S02]  /*0720*/  PRMT R44, R38, 0x7610, R44 ;  /* 0x00007610262c7816 */ /* 0x000fe4000000002c */
[----:B------:R-:W-:Y:S02]  /*0730*/  LOP3.LUT R41, R41, R14, RZ, 0x3c, !PT ;  /* 0x0000000e29297212 */ /* 0x000fe400078e3cff */
[----:B------:R-:W-:Y:S02]  /*0740*/  PRMT R27, R47, 0x7610, R27 ;  /* 0x000076102f1b7816 */ /* 0x000fe4000000001b */
[----:B------:R-:W-:-:S02]  /*0750*/  LOP3.LUT R24, R24, R21, RZ, 0x3c, !PT ;  /* 0x0000001518187212 */ /* 0x000fc400078e3cff */
[----:B------:R-:W-:Y:S02]  /*0760*/  PRMT R35, R37, 0x7610, R35 ;  /* 0x0000761025237816 */ /* 0x000fe40000000023 */
[----:B------:R-:W-:Y:S01]  /*0770*/  PRMT R30, R39, 0x7610, R30 ;  /* 0x00007610271e7816 */ /* 0x000fe2000000001e */
[----:B--2---:R1:W-:Y:S02]  /*0780*/  STG.E.U8 desc[UR4][R18.64+0x10], R61 ;  /* 0x0000103d12007986 */ /* 0x0043e4000c101104 */
[----:B-1----:R-:W-:Y:S02]  /*0790*/  LOP3.LUT R18, R45, R8, RZ, 0x3c, !PT ;  /* 0x000000082d127212 */ /* 0x002fe400078e3cff */
[----:B------:R-:W-:Y:S02]  /*07a0*/  PRMT R45, R43, 0x7610, R45 ;  /* 0x000076102b2d7816 */ /* 0x000fe4000000002d */
[----:B0-----:R-:W-:-:S07]  /*07b0*/  PRMT R43, R18, 0x7610, R43 ;  /* 0x00007610122b7816 */ /* 0x001fce000000002b */
.L_x_5:
[----:B------:R-:W-:Y:S02]  /*07c0*/  LOP3.LUT R18, R45, 0xff, RZ, 0xc0, !PT ;  /* 0x000000ff2d127812 */ /* 0x000fe400078ec0ff */
[----:B------:R-:W-:Y:S02]  /*07d0*/  LOP3.LUT R38, R41, 0xff, RZ, 0xc0, !PT ;  /* 0x000000ff29267812 */ /* 0x000fe400078ec0ff */
[----:B------:R-:W-:Y:S02]  /*07e0*/  IADD3 R18, P0, PT, R18, UR6, RZ ;  /* 0x0000000612127c10 */ /* 0x000fe4000ff1e0ff */
[----:B------:R-:W-:Y:S02]  /*07f0*/  LOP3.LUT R40, R40, 0xff, RZ, 0xc0, !PT ;  /* 0x000000ff28287812 */ /* 0x000fe400078ec0ff */
[----:B------:R-:W-:Y:S01]  /*0800*/  IADD3 R38, P1, PT, R38, UR6, RZ ;  /* 0x0000000626267c10 */ /* 0x000fe2000ff3e0ff */
[----:B------:R-:W-:Y:S01]  /*0810*/  IMAD.X R19, RZ, RZ, UR7, P0 ;  /* 0x00000007ff137e24 */ /* 0x000fe200080e06ff */
[----:B------:R-:W-:-:S03]  /*0820*/  LOP3.LUT R36, R36, 0xff, RZ, 0xc0, !PT ;  /* 0x000000ff24247812 */ /* 0x000fc600078ec0ff */
[----:B------:R-:W-:Y:S01]  /*0830*/  IMAD.X R39, RZ, RZ, UR7, P1 ;  /* 0x00000007ff277e24 */ /* 0x000fe200088e06ff */
[----:B------:R0:W5:Y:S01]  /*0840*/  LDG.E.U8 R37, desc[UR4][R18.64] ;  /* 0x0000000412257981 */ /* 0x000162000c1e1100 */
[----:B------:R-:W-:-:S03]  /*0850*/  LOP3.LUT R43, R43, 0xff, RZ, 0xc0, !PT ;  /* 0x000000ff2b2b7812 */ /* 0x000fc600078ec0ff */
[----:B------:R-:W5:Y:S01]  /*0860*/  LDG.E.U8 R38, desc[UR4][R38.64] ;  /* 0x0000000426267981 */ /* 0x000f62000c1e1100 */
[----:B0-----:R-:W-:-:S05]  /*0870*/  IADD3 R18, P0, PT, R40, UR6, RZ ;  /* 0x0000000628127c10 */ /* 0x001fca000ff1e0ff */
[----:B------:R-:W-:Y:S01]  /*0880*/  IMAD.X R19, RZ, RZ, UR7, P0 ;  /* 0x00000007ff137e24 */ /* 0x000fe200080e06ff */
[----:B------:R-:W-:-:S04]  /*0890*/  IADD3 R40, P0, PT, R36, UR6, RZ ;  /* 0x0000000624287c10 */ /* 0x000fc8000ff1e0ff */
[----:B------:R0:W5:Y:S01]  /*08a0*/  LDG.E.U8 R39, desc[UR4][R18.64] ;  /* 0x0000000412277981 */ /* 0x000162000c1e1100 */
[----:B------:R-:W-:Y:S01]  /*08b0*/  IMAD.X R41, RZ, RZ, UR7, P0 ;  /* 0x00000007ff297e24 */ /* 0x000fe200080e06ff */
[----:B------:R-:W-:Y:S02]  /*08c0*/  LOP3.LUT R42, R42, 0xff, RZ, 0xc0, !PT ;  /* 0x000000ff2a2a7812 */ /* 0x000fe400078ec0ff */
[----:B------:R-:W-:Y:S02]  /*08d0*/  LOP3.LUT R44, R44, 0xff, RZ, 0xc0, !PT ;  /* 0x000000ff2c2c7812 */ /* 0x000fe400078ec0ff */
[----:B------:R-:W5:Y:S01]  /*08e0*/  LDG.E.U8 R40, desc[UR4][R40.64] ;  /* 0x0000000428287981 */ /* 0x000f62000c1e1100 */
[----:B------:R-:W-:Y:S02]  /*08f0*/  IADD3 R42, P1, PT, R42, UR6, RZ ;  /* 0x000000062a2a7c10 */ /* 0x000fe4000ff3e0ff */
[----:B0-----:R-:W-:Y:S02]  /*0900*/  IADD3 R18, P0, PT, R43, UR6, RZ ;  /* 0x000000062b127c10 */ /* 0x001fe4000ff1e0ff */
[----:B------:R-:W-:Y:S01]  /*0910*/  LOP3.LUT R35, R35, 0xff, RZ, 0xc0, !PT ;  /* 0x000000ff23237812 */ /* 0x000fe200078ec0ff */
[----:B------:R-:W-:-:S02]  /*0920*/  IMAD.X R43, RZ, RZ, UR7, P1 ;  /* 0x00000007ff2b7e24 */ /* 0x000fc400088e06ff */
[----:B------:R-:W-:Y:S01]  /*0930*/  IMAD.X R19, RZ, RZ, UR7, P0 ;  /* 0x00000007ff137e24 */ /* 0x000fe200080e06ff */
[----:B------:R-:W-:Y:S02]  /*0940*/  LOP3.LUT R34, R34, 0xff, RZ, 0xc0, !PT ;  /* 0x000000ff22227812 */ /* 0x000fe400078ec0ff */
[----:B------:R-:W5:Y:S04]  /*0950*/  LDG.E.U8 R42, desc[UR4][R42.64] ;  /* 0x000000042a2a7981 */ /* 0x000f68000c1e1100 */
[----:B------:R0:W5:Y:S02]  /*0960*/  LDG.E.U8 R41, desc[UR4][R18.64] ;  /* 0x0000000412297981 */ /* 0x000164000c1e1100 */
        /* <DEDUP_REMOVED lines=8> */
[----:B0-----:R-:W-:-:S05]  /*09f0*/  IADD3 R18, P0, PT, R34, UR6, RZ ;  /* 0x0000000622127c10 */ /* 0x001fca000ff1e0ff */
[----:B------:R-:W-:Y:S01]  /*0a00*/  IMAD.X R19, RZ, RZ, UR7, P0 ;  /* 0x00000007ff137e24 */ /* 0x000fe200080e06ff */
[----:B------:R-:W-:-:S04]  /*0a10*/  IADD3 R46, P1, PT, R32, UR6, RZ ;  /* 0x00000006202e7c10 */ /* 0x000fc8000ff3e0ff */
[----:B------:R0:W5:Y:S01]  /*0a20*/  LDG.E.U8 R45, desc[UR4][R18.64] ;  /* 0x00000004122d7981 */ /* 0x000162000c1e1100 */
[----:B------:R-:W-:Y:S01]  /*0a30*/  LOP3.LUT R28, R28, 0xff, RZ, 0xc0, !PT ;  /* 0x000000ff1c1c7812 */ /* 0x000fe200078ec0ff */
[----:B------:R-:W-:Y:S01]  /*0a40*/  IMAD.X R47, RZ, RZ, UR7, P1 ;  /* 0x00000007ff2f7e24 */ /* 0x000fe200088e06ff */
[----:B------:R-:W-:-:S04]  /*0a50*/  LOP3.LUT R24, R24, 0xff, RZ, 0xc0, !PT ;  /* 0x000000ff18187812 */ /* 0x000fc800078ec0ff */
        /* <DEDUP_REMOVED lines=8> */
[----:B------:R-:W-:Y:S01]  /*0ae0*/  LOP3.LUT R22, R22, 0xff, RZ, 0xc0, !PT ;  /* 0x000000ff16167812 */ /* 0x000fe200078ec0ff */
[----:B------:R-:W5:Y:S01]  /*0af0*/  LDG.E.U8 R48, desc[UR4][R48.64] ;  /* 0x0000000430307981 */ /* 0x000f62000c1e1100 */
[----:B0-----:R-:W-:Y:S02]  /*0b00*/  IADD3 R18, P0, PT, R24, UR6, RZ ;  /* 0x0000000618127c10 */ /* 0x001fe4000ff1e0ff */
[----:B------:R-:W-:-:S03]  /*0b10*/  IADD3 R50, P1, PT, R27, UR6, RZ ;  /* 0x000000061b327c10 */ /* 0x000fc6000ff3e0ff */
[----:B------:R-:W-:Y:S01]  /*0b20*/  IMAD.X R19, RZ, RZ, UR7, P0 ;  /* 0x00000007ff137e24 */ /* 0x000fe200080e06ff */
[----:B------:R-:W-:Y:S02]  /*0b30*/  IADD3 R34, P0, PT, R11, UR6, RZ ;  /* 0x000000060b227c10 */ /* 0x000fe4000ff1e0ff */
[----:B------:R-:W-:Y:S01]  /*0b40*/  LOP3.LUT R11, R33, 0x1, RZ, 0xc0, !PT ;  /* 0x00000001210b7812 */ /* 0x000fe200078ec0ff */
[----:B------:R-:W-:Y:S01]  /*0b50*/  IMAD.X R51, RZ, RZ, UR7, P1 ;  /* 0x00000007ff337e24 */ /* 0x000fe200088e06ff */
[----:B------:R0:W5:Y:S01]  /*0b60*/  LDG.E.U8 R49, desc[UR4][R18.64] ;  /* 0x0000000412317981 */ /* 0x000162000c1e1100 */
[----:B------:R-:W-:Y:S01]  /*0b70*/  IMAD.X R35, RZ, RZ, UR7, P0 ;  /* 0x00000007ff237e24 */ /* 0x000fe200080e06ff */
[----:B------:R-:W-:Y:S02]  /*0b80*/  ISETP.NE.U32.AND P0, PT, R11, 0x1, PT ;  /* 0x000000010b00780c */ /* 0x000fe40003f05070 */
[----:B------:R-:W5:Y:S01]  /*0b90*/  LDG.E.U8 R50, desc[UR4][R50.64] ;  /* 0x0000000432327981 */ /* 0x000f62000c1e1100 */
[----:B0-----:R-:W-:-:S03]  /*0ba0*/  IADD3 R18, P1, PT, R22, UR6, RZ ;  /* 0x0000000616127c10 */ /* 0x001fc6000ff3e0ff */
[----:B------:R0:W5:Y:S02]  /*0bb0*/  LDG.E.U8 R51, desc[UR4][R34.64] ;  /* 0x0000000422337981 */ /* 0x000164000c1e1100 */
[----:B------:R-:W-:Y:S01]  /*0bc0*/  IMAD.X R19, RZ, RZ, UR7, P1 ;  /* 0x00000007ff137e24 */ /* 0x000fe200088e06ff */
[----:B------:R-:W-:-:S04]  /*0bd0*/  PRMT R11, R52, 0x7610, R11 ;  /* 0x00007610340b7816 */ /* 0x000fc8000000000b */
[----:B------:R1:W5:Y:S01]  /*0be0*/  LDG.E.U8 R36, desc[UR4][R18.64] ;  /* 0x0000000412247981 */ /* 0x000362000c1e1100 */
[----:B------:R-:W-:Y:S02]  /*0bf0*/  PRMT R65, R23, 0x7610, R65 ;  /* 0x0000761017417816 */ /* 0x000fe40000000041 */
[----:B------:R-:W-:Y:S02]  /*0c00*/  PRMT R64, R25, 0x7610, R64 ;  /* 0x0000761019407816 */ /* 0x000fe40000000040 */
[----:B------:R-:W-:Y:S02]  /*0c10*/  PRMT R62, R26, 0x7610, R62 ;  /* 0x000076101a3e7816 */ /* 0x000fe4000000003e */
[----:B------:R-:W-:Y:S02]  /*0c20*/  PRMT R63, R31, 0x7610, R63 ;  /* 0x000076101f3f7816 */ /* 0x000fe4000000003f */
[----:B0-----:R-:W-:Y:S02]  /*0c30*/  PRMT R35, R56, 0x7610, R35 ;  /* 0x0000761038237816 */ /* 0x001fe40000000023 */
[----:B-1----:R-:W-:-:S02]  /*0c40*/  PRMT R18, R54, 0x7610, R18 ;  /* 0x0000761036127816 */ /* 0x002fc40000000012 */
        /* <DEDUP_REMOVED lines=8> */
[----:B------:R-:W-:Y:S01]  /*0cd0*/  PRMT R32, R61, 0x7610, R32 ;  /* 0x000076103d207816 */ /* 0x000fe20000000020 */
[----:B------:R-:W-:Y:S06]  /*0ce0*/  @!P0 BRA `(.L_x_4) ;  /* 0x0000000800048947 */ /* 0x000fec0003800000 */
[----:B------:R-:W-:-:S04]  /*0cf0*/  LOP3.LUT R18, R25, 0xff, RZ, 0xc0, !PT ;  /* 0x000000ff19127812 */ /* 0x000fc800078ec0ff */
[----:B------:R-:W-:-:S05]  /*0d00*/  IADD3 R18, P0, PT, R18, UR6, RZ ;  /* 0x0000000612127c10 */ /* 0x000fca000ff1e0ff */
[----:B------:R-:W-:-:S05]  /*0d10*/  IMAD.X R19, RZ, RZ, UR7, P0 ;  /* 0x00000007ff137e24 */ /* 0x000fca00080e06ff */
[----:B------:R0:W2:Y:S01]  /*0d20*/  LDG.E.U8 R32, desc[UR4][R18.64] ;  /* 0x0000000412207981 */ /* 0x0000a2000c1e1100 */
[----:B------:R-:W1:Y:S01]  /*0d30*/  LDC.64 R34, c[0x0][0x398] ;  /* 0x0000e600ff227b82 */ /* 0x000e620000000a00 */
[----:B------:R-:W-:-:S04]  /*0d40*/  LOP3.LUT R11, R23, 0xff, RZ, 0xc0, !PT ;  /* 0x000000ff170b7812 */ /* 0x000fc800078ec0ff */
[----:B0-----:R-:W-:-:S05]  /*0d50*/  IADD3 R18, P0, PT, R11, UR6, RZ ;  /* 0x000000060b127c10 */ /* 0x001fca000ff1e0ff */
[----:B------:R-:W-:Y:S01]  /*0d60*/  IMAD.X R19, RZ, RZ, UR7, P0 ;  /* 0x00000007ff137e24 */ /* 0x000fe200080e06ff */
[----:B--2---:R-:W-:-:S05]  /*0d70*/  LOP3.LUT R32, R10, R32, R9, 0x96, !PT ;  /* 0x000000200a207212 */ /* 0x004fca00078e9609 */
[----:B-1----:R-:W-:Y:S04]  /*0d80*/  STG.E.U8 desc[UR4][R34.64], R32 ;  /* 0x0000002022007986 */ /* 0x002fe8000c101104 */
[----:B------:R0:W2:Y:S01]  /*0d90*/  LDG.E.U8 R30, desc[UR4][R18.64] ;  /* 0x00000004121e7981 */ /* 0x0000a2000c1e1100 */
[----:B------:R-:W-:-:S04]  /*0da0*/  LOP3.LUT R9, R52, 0xff, RZ, 0xc0, !PT ;  /* 0x000000ff34097812 */ /* 0x000fc800078ec0ff */
[----:B0-----:R-:W-:-:S05]  /*0db0*/  IADD3 R18, P0, PT, R9, UR6, RZ ;  /* 0x0000000609127c10 */ /* 0x001fca000ff1e0ff */
[----:B------:R-:W-:Y:S01]  /*0dc0*/  IMAD.X R19, RZ, RZ, UR7, P0 ;  /* 0x00000007ff137e24 */ /* 0x000fe200080e06ff */
[----:B--2---:R-:W-:-:S05]  /*0dd0*/  LOP3.LUT R30, R21, R30, RZ, 0x3c, !PT ;  /* 0x0000001e151e7212 */ /* 0x004fca00078e3cff */
[----:B------:R-:W-:Y:S04]  /*0de0*/  STG.E.U8 desc[UR4][R34.64+0x1], R30 ;  /* 0x0000011e22007986 */ /* 0x000fe8000c101104 */
[----:B------:R0:W2:Y:S01]  /*0df0*/  LDG.E.U8 R9, desc[UR4][R18.64] ;  /* 0x0000000412097981 */ /* 0x0000a2000c1e1100 */
[----:B------:R-:W-:-:S04]  /*0e00*/  LOP3.LUT R11, R26, 0xff, RZ, 0xc0, !PT ;  /* 0x000000ff1a0b7812 */ /* 0x000fc800078ec0ff */
[----:B0-----:R-:W-:-:S05]  /*0e10*/  IADD3 R18, P0, PT, R11, UR6, RZ ;  /* 0x000000060b127c10 */ /* 0x001fca000ff1e0ff */
[----:B------:R-:W-:Y:S01]  /*0e20*/  IMAD.X R19, RZ, RZ, UR7, P0 ;  /* 0x00000007ff137e24 */ /* 0x000fe200080e06ff */
[----:B--2---:R-:W-:-:S05]  /*0e30*/  LOP3.LUT R28, R20, R9, RZ, 0x3c, !PT ;  /* 0x00000009141c7212 */ /* 0x004fca00078e3cff */
[----:B------:R-:W-:Y:S04]  /*0e40*/  STG.E.U8 desc[UR4][R34.64+0x2], R28 ;  /* 0x0000021c22007986 */ /* 0x000fe8000c101104 */
[----:B------:R0:W2:Y:S01]  /*0e50*/  LDG.E.U8 R27, desc[UR4][R18.64] ;  /* 0x00000004121b7981 */ /* 0x0000a2000c1e1100 */
[----:B------:R-:W-:Y:S02]  /*0e60*/  LOP3.LUT R21, R55, R8, R32, 0x96, !PT ;  /* 0x0000000837157212 */ /* 0x000fe400078e9620 */
[----:B------:R-:W-:Y:S02]  /*0e70*/  LOP3.LUT R20, R16, R6, R30, 0x96, !PT ;  /* 0x0000000610147212 */ /* 0x000fe400078e961e */
[----:B------:R-:W-:Y:S01]  /*0e80*/  LOP3.LUT R9, R7, 0xffff, R21, 0x48, !PT ;  /* 0x0000ffff07097812 */ /* 0x000fe200078e4815 */
[----:B------:R-:W-:Y:S01]  /*0e90*/  STG.E.U8 desc[UR4][R34.64+0x8], R21 ;  /* 0x0000081522007986 */ /* 0x000fe2000c101104 */
[----:B------:R-:W-:-:S02]  /*0ea0*/  LOP3.LUT R55, R8, R32, RZ, 0x3c, !PT ;  /* 0x0000002008377212 */ /* 0x000fc400078e3cff */
[----:B------:R-:W-:Y:S01]  /*0eb0*/  LOP3.LUT R9, R9, 0xff, RZ, 0xc0, !PT ;  /* 0x000000ff09097812 */ /* 0x000fe200078ec0ff */
[----:B------:R-:W-:Y:S01]  /*0ec0*/  STG.E.U8 desc[UR4][R34.64+0x9], R20 ;  /* 0x0000091422007986 */ /* 0x000fe2000c101104 */
[----:B0-----:R-:W-:Y:S02]  /*0ed0*/  LOP3.LUT R19, R14, R4, R28, 0x96, !PT ;  /* 0x000000040e137212 */ /* 0x001fe400078e961c */
[----:B------:R-:W-:Y:S01]  /*0ee0*/  IADD3 R62, P0, PT, R9, UR6, RZ ;  /* 0x00000006093e7c10 */ /* 0x000fe2000ff1e0ff */
[----:B------:R-:W-:Y:S01]  /*0ef0*/  STG.E.U8 desc[UR4][R34.64+0x4], R55 ;  /* 0x0000043722007986 */ /* 0x000fe2000c101104 */
[----:B------:R-:W-:Y:S02]  /*0f00*/  LOP3.LUT R16, R7, R21, RZ, 0x3c, !PT ;  /* 0x0000001507107212 */ /* 0x000fe400078e3cff */
[----:B------:R-:W-:Y:S01]  /*0f10*/  LOP3.LUT R24, R6, R30, RZ, 0x3c, !PT ;  /* 0x0000001e06187212 */ /* 0x000fe200078e3cff */
[----:B------:R-:W-:Y:S01]  /*0f20*/  IMAD.X R63, RZ, RZ, UR7, P0 ;  /* 0x00000007ff3f7e24 */ /* 0x000fe200080e06ff */
[----:B------:R-:W-:Y:S01]  /*0f30*/  LOP3.LUT R14, R5, R20, RZ, 0x3c, !PT ;  /* 0x00000014050e7212 */ /* 0x000fe200078e3cff */
[----:B------:R-:W-:Y:S01]  /*0f40*/  STG.E.U8 desc[UR4][R34.64+0xa], R19 ;  /* 0x00000a1322007986 */ /* 0x000fe2000c101104 */
[----:B------:R-:W-:-:S03]  /*0f50*/  LOP3.LUT R22, R4, R28, RZ, 0x3c, !PT ;  /* 0x0000001c04167212 */ /* 0x000fc600078e3cff */
[----:B------:R-:W-:Y:S04]  /*0f60*/  STG.E.U8 desc[UR4][R34.64+0x5], R24 ;  /* 0x0000051822007986 */ /* 0x000fe8000c101104 */
[----:B------:R-:W-:Y:S04]  /*0f70*/  STG.E.U8 desc[UR4][R34.64+0x6], R22 ;  /* 0x0000061622007986 */ /* 0x000fe8000c101104 */
[----:B------:R0:W-:Y:S04]  /*0f80*/  STG.E.U8 desc[UR4][R34.64+0xc], R16 ;  /* 0x00000c1022007986 */ /* 0x0001e8000c101104 */
[----:B------:R1:W-:Y:S01]  /*0f90*/  STG.E.U8 desc[UR4][R34.64+0xd], R14 ;  /* 0x00000d0e22007986 */ /* 0x0003e2000c101104 */
[----:B--2---:R-:W-:-:S02]  /*0fa0*/  LOP3.LUT R27, R12, R27, RZ, 0x3c, !PT ;  /* 0x0000001b0c1b7212 */ /* 0x004fc400078e3cff */
[----:B------:R-:W-:Y:S02]  /*0fb0*/  LOP3.LUT R12, R3, R19, RZ, 0x3c, !PT ;  /* 0x00000013030c7212 */ /* 0x000fe400078e3cff */
[----:B------:R-:W-:Y:S01]  /*0fc0*/  LOP3.LUT R18, R53, R2, R27, 0x96, !PT ;  /* 0x0000000235127212 */ /* 0x000fe200078e961b */
[----:B------:R-:W-:Y:S01]  /*0fd0*/  STG.E.U8 desc[UR4][R34.64+0x3], R27 ;  /* 0x0000031b22007986 */ /* 0x000fe2000c101104 */
[----:B------:R-:W-:Y:S02]  /*0fe0*/  LOP3.LUT R53, R2, R27, RZ, 0x3c, !PT ;  /* 0x0000001b02357212 */ /* 0x000fe400078e3cff */
[----:B------:R-:W-:Y:S01]  /*0ff0*/  LOP3.LUT R11, R0, R18, RZ, 0x3c, !PT ;  /* 0x00000012000b7212 */ /* 0x000fe200078e3cff */
[----:B------:R2:W-:Y:S04]  /*1000*/  STG.E.U8 desc[UR4][R34.64+0xe], R12 ;  /* 0x00000e0c22007986 */ /* 0x0005e8000c101104 */
[----:B------:R-:W-:Y:S04]  /*1010*/  STG.E.U8 desc[UR4][R34.64+0xb], R18 ;  /* 0x00000b1222007986 */ /* 0x000fe8000c101104 */
[----:B------:R3:W-:Y:S04]  /*1020*/  STG.E.U8 desc[UR4][R34.64+0x7], R53 ;  /* 0x0000073522007986 */ /* 0x0007e8000c101104 */
[----:B------:R-:W-:Y:S04]  /*1030*/  STG.E.U8 desc[UR4][R34.64+0xf], R11 ;  /* 0x00000f0b22007986 */ /* 0x000fe8000c101104 */
[----:B------:R-:W4:Y:S01]  /*1040*/  LDG.E.U8 R62, desc[UR4][R62.64] ;  /* 0x000000043e3e7981 */ /* 0x000f22000c1e1100 */
[----:B------:R-:W-:-:S04]  /*1050*/  LOP3.LUT R5, R5, 0xffff, R20, 0x48, !PT ;  /* 0x0000ffff05057812 */ /* 0x000fc800078e4814 */
[----:B------:R-:W-:-:S04]  /*1060*/  LOP3.LUT R5, R5, 0xff, RZ, 0xc0, !PT ;  /* 0x000000ff05057812 */ /* 0x000fc800078ec0ff */
[----:B------:R-:W-:-:S05]  /*1070*/  IADD3 R4, P0, PT, R5, UR6, RZ ;  /* 0x0000000605047c10 */ /* 0x000fca000ff1e0ff */
[----:B------:R-:W-:Y:S01]  /*1080*/  IMAD.X R5, RZ, RZ, UR7, P0 ;  /* 0x00000007ff057e24 */ /* 0x000fe200080e06ff */
[----:B----4-:R-:W-:-:S05]  /*1090*/  LOP3.LUT R61, R61, R62, RZ, 0x3c, !PT ;  /* 0x0000003e3d3d7212 */ /* 0x010fca00078e3cff */
        /* <DEDUP_REMOVED lines=8> */
[----:B------:R4:W2:Y:S01]  /*1120*/  LDG.E.U8 R6, desc[UR4][R2.64] ;  /* 0x0000000402067981 */ /* 0x0008a2000c1e1100 */
[----:B------:R-:W-:-:S04]  /*1130*/  LOP3.LUT R0, R0, 0xffff, R18, 0x48, !PT ;  /* 0x0000ffff00007812 */ /* 0x000fc800078e4812 */
[----:B------:R-:W-:-:S04]  /*1140*/  LOP3.LUT R0, R0, 0xff, RZ, 0xc0, !PT ;  /* 0x000000ff00007812 */ /* 0x000fc800078ec0ff */
[----:B----4-:R-:W-:-:S05]  /*1150*/  IADD3 R2, P0, PT, R0, UR6, RZ ;  /* 0x0000000600027c10 */ /* 0x010fca000ff1e0ff */
[----:B------:R-:W-:Y:S01]  /*1160*/  IMAD.X R3, RZ, RZ, UR7, P0 ;  /* 0x00000007ff037e24 */ /* 0x000fe200080e06ff */
[----:B--2---:R-:W-:-:S05]  /*1170*/  LOP3.LUT R15, R15, R6, RZ, 0x3c, !PT ;  /* 0x000000060f0f7212 */ /* 0x004fca00078e3cff */
[----:B------:R-:W-:Y:S04]  /*1180*/  STG.E.U8 desc[UR4][R34.64+0x12], R15 ;  /* 0x0000120f22007986 */ /* 0x000fe8000c101104 */
[----:B------:R2:W4:Y:S01]  /*1190*/  LDG.E.U8 R4, desc[UR4][R2.64] ;  /* 0x0000000402047981 */ /* 0x000522000c1e1100 */
[C---:B------:R-:W-:Y:S01]  /*11a0*/  PRMT R0, R10.reuse, 0x8880, RZ ;  /* 0x000088800a007816 */ /* 0x040fe200000000ff */
[----:B------:R-:W-:Y:S01]  /*11b0*/  IMAD.SHL.U32 R10, R10, 0x2, RZ ;  /* 0x000000020a0a7824 */ /* 0x000fe200078e00ff */
[----:B------:R-:W-:Y:S02]  /*11c0*/  LOP3.LUT R56, R56, R60, R61, 0x96, !PT ;  /* 0x0000003c38387212 */ /* 0x000fe400078e963d */
[----:B------:R-:W-:Y:S02]  /*11d0*/  LOP3.LUT R31, R31, R59, R17, 0x96, !PT ;  /* 0x0000003b1f1f7212 */ /* 0x000fe400078e9611 */
[----:B------:R-:W-:Y:S01]  /*11e0*/  LOP3.LUT R29, R29, R58, R15, 0x96, !PT ;  /* 0x0000003a1d1d7212 */ /* 0x000fe200078e960f */
[----:B------:R-:W-:Y:S01]  /*11f0*/  STG.E.U8 desc[UR4][R34.64+0x18], R56 ;  /* 0x0000183822007986 */ /* 0x000fe2000c101104 */
[----:B------:R-:W-:-:S02]  /*1200*/  PRMT R0, R0, 0x7710, RZ ;  /* 0x0000771000007816 */ /* 0x000fc400000000ff */
[----:B------:R-:W-:Y:S01]  /*1210*/  LOP3.LUT R60, R60, R61, RZ, 0x3c, !PT ;  /* 0x0000003d3c3c7212 */ /* 0x000fe200078e3cff */
[----:B------:R-:W-:Y:S01]  /*1220*/  STG.E.U8 desc[UR4][R34.64+0x19], R31 ;  /* 0x0000191f22007986 */ /* 0x000fe2000c101104 */
[----:B------:R-:W-:Y:S02]  /*1230*/  LOP3.LUT R26, R26, R56, RZ, 0x3c, !PT ;  /* 0x000000381a1a7212 */ /* 0x000fe400078e3cff */
[----:B------:R-:W-:Y:S01]  /*1240*/  LOP3.LUT R59, R59, R17, RZ, 0x3c, !PT ;  /* 0x000000113b3b7212 */ /* 0x000fe200078e3cff */
[----:B------:R-:W-:Y:S01]  /*1250*/  STG.E.U8 desc[UR4][R34.64+0x1a], R29 ;  /* 0x00001a1d22007986 */ /* 0x000fe2000c101104 */
[----:B------:R-:W-:Y:S02]  /*1260*/  LOP3.LUT R25, R25, R31, RZ, 0x3c, !PT ;  /* 0x0000001f19197212 */ /* 0x000fe400078e3cff */
[----:B------:R-:W-:Y:S01]  /*1270*/  LOP3.LUT R58, R58, R15, RZ, 0x3c, !PT ;  /* 0x0000000f3a3a7212 */ /* 0x000fe200078e3cff */
[----:B------:R-:W-:Y:S01]  /*1280*/  STG.E.U8 desc[UR4][R34.64+0x1c], R26 ;  /* 0x00001c1a22007986 */ /* 0x000fe2000c101104 */
[----:B------:R-:W-:-:S02]  /*1290*/  LOP3.LUT R23, R23, R29, RZ, 0x3c, !PT ;  /* 0x0000001d17177212 */ /* 0x000fc400078e3cff */
[----:B------:R-:W-:Y:S01]  /*12a0*/  SHF.R.U32.HI R5, RZ, 0x7, R0 ;  /* 0x00000007ff057819 */ /* 0x000fe20000011600 */
[----:B------:R-:W-:Y:S01]  /*12b0*/  STG.E.U8 desc[UR4][R34.64+0x1d], R25 ;  /* 0x00001d1922007986 */ /* 0x000fe2000c101104 */
[----:B------:R-:W-:Y:S02]  /*12c0*/  PRMT R8, R55, 0x7610, R8 ;  /* 0x0000761037087816 */ /* 0x000fe40000000008 */
[----:B------:R-:W-:Y:S01]  /*12d0*/  LOP3.LUT R10, R10, 0x1b, R5, 0x78, !PT ;  /* 0x0000001b0a0a7812 */ /* 0x000fe200078e7805 */
[----:B------:R-:W-:Y:S01]  /*12e0*/  STG.E.U8 desc[UR4][R34.64+0x1e], R23 ;  /* 0x00001e1722007986 */ /* 0x000fe2000c101104 */
[C---:B------:R-:W-:Y:S02]  /*12f0*/  PRMT R7, R16.reuse, 0x7610, R7 ;  /* 0x0000761010077816 */ /* 0x040fe40000000007 */
[----:B------:R-:W-:Y:S01]  /*1300*/  PRMT R62, R16, 0x7610, R62 ;  /* 0x00007610103e7816 */ /* 0x000fe2000000003e */
[----:B------:R-:W-:Y:S01]  /*1310*/  STG.E.U8 desc[UR4][R34.64+0x15], R59 ;  /* 0x0000153b22007986 */ /* 0x000fe2000c101104 */
[----:B0-----:R-:W-:-:S02]  /*1320*/  PRMT R16, R20, 0x7610, R16 ;  /* 0x0000761014107816 */ /* 0x001fc40000000010 */
[----:B------:R-:W-:Y:S01]  /*1330*/  PRMT R63, R20, 0x7610, R63 ;  /* 0x00007610143f7816 */ /* 0x000fe2000000003f */
[----:B------:R-:W-:Y:S01]  /*1340*/  STG.E.U8 desc[UR4][R34.64+0x16], R58 ;  /* 0x0000163a22007986 */ /* 0x000fe2000c101104 */
[C---:B------:R-:W-:Y:S02]  /*1350*/  PRMT R5, R14.reuse, 0x7610, R5 ;  /* 0x000076100e057816 */ /* 0x040fe40000000005 */
[----:B------:R-:W-:Y:S01]  /*1360*/  PRMT R64, R14, 0x7610, R64 ;  /* 0x000076100e407816 */ /* 0x000fe20000000040 */
[----:B------:R-:W-:Y:S01]  /*1370*/  STG.E.U8 desc[UR4][R34.64+0x14], R60 ;  /* 0x0000143c22007986 */ /* 0x000fe2000c101104 */
[C---:B--2---:R-:W-:Y:S02]  /*1380*/  PRMT R3, R12.reuse, 0x7610, R3 ;  /* 0x000076100c037816 */ /* 0x044fe40000000003 */
[----:B------:R-:W-:Y:S02]  /*1390*/  PRMT R65, R12, 0x7610, R65 ;  /* 0x000076100c417816 */ /* 0x000fe40000000041 */
[----:B------:R-:W-:-:S02]  /*13a0*/  PRMT R2, R53, 0x7610, R2 ;  /* 0x0000761035027816 */ /* 0x000fc40000000002 */
[----:B------:R-:W-:Y:S02]  /*13b0*/  PRMT R66, R53, 0x7610, R66 ;  /* 0x0000761035427816 */ /* 0x000fe40000000042 */
[----:B------:R-:W-:Y:S02]  /*13c0*/  PRMT R9, R32, 0x7610, R9 ;  /* 0x0000761020097816 */ /* 0x000fe40000000009 */
[----:B------:R-:W-:Y:S02]  /*13d0*/  PRMT R6, R24, 0x7610, R6 ;  /* 0x0000761018067816 */ /* 0x000fe40000000006 */
[----:B------:R-:W-:Y:S02]  /*13e0*/  PRMT R20, R28, 0x7610, R20 ;  /* 0x000076101c147816 */ /* 0x000fe40000000014 */
[----:B-1----:R-:W-:Y:S02]  /*13f0*/  PRMT R14, R19, 0x7610, R14 ;  /* 0x00007610130e7816 */ /* 0x002fe4000000000e */
[----:B------:R-:W-:-:S02]  /*1400*/  PRMT R12, R27, 0x7610, R12 ;  /* 0x000076101b0c7816 */ /* 0x000fc4000000000c */
[----:B---3--:R-:W-:Y:S02]  /*1410*/  PRMT R53, R18, 0x7610, R53 ;  /* 0x0000761012357816 */ /* 0x008fe40000000035 */
[----:B------:R-:W-:Y:S02]  /*1420*/  PRMT R0, R11, 0x7610, R0 ;  /* 0x000076100b007816 */ /* 0x000fe40000000000 */
[----:B----4-:R-:W-:Y:S02]  /*1430*/  LOP3.LUT R13, R13, R4, RZ, 0x3c, !PT ;  /* 0x000000040d0d7212 */ /* 0x010fe400078e3cff */
[----:B------:R-:W-:Y:S02]  /*1440*/  PRMT R4, R22, 0x7610, R4 ;  /* 0x0000761016047816 */ /* 0x000fe40000000004 */
[----:B------:R-:W-:Y:S01]  /*1450*/  LOP3.LUT R54, R54, R57, R13, 0x96, !PT ;  /* 0x0000003936367212 */ /* 0x000fe200078e960d */
[----:B------:R-:W-:Y:S01]  /*1460*/  STG.E.U8 desc[UR4][R34.64+0x13], R13 ;  /* 0x0000130d22007986 */ /* 0x000fe2000c101104 */
[----:B------:R-:W-:-:S02]  /*1470*/  LOP3.LUT R57, R57, R13, RZ, 0x3c, !PT ;  /* 0x0000000d39397212 */ /* 0x000fc400078e3cff */
[----:B------:R-:W-:Y:S01]  /*1480*/  LOP3.LUT R52, R52, R54, RZ, 0x3c, !PT ;  /* 0x0000003634347212 */ /* 0x000fe200078e3cff */
[----:B------:R-:W-:Y:S04]  /*1490*/  STG.E.U8 desc[UR4][R34.64+0x1b], R54 ;  /* 0x00001b3622007986 */ /* 0x000fe8000c101104 */
[----:B------:R-:W-:Y:S04]  /*14a0*/  STG.E.U8 desc[UR4][R34.64+0x17], R57 ;  /* 0x0000173922007986 */ /* 0x000fe8000c101104 */
[----:B------:R0:W-:Y:S02]  /*14b0*/  STG.E.U8 desc[UR4][R34.64+0x1f], R52 ;  /* 0x00001f3422007986 */ /* 0x0001e4000c101104 */
[----:B0-----:R-:W-:-:S02]  /*14c0*/  PRMT R34, R55, 0x7610, R34 ;  /* 0x0000761037227816 */ /* 0x001fc40000000022 */
[C---:B------:R-:W-:Y:S02]  /*14d0*/  PRMT R55, R21.reuse, 0x7610, R55 ;  /* 0x0000761015377816 */ /* 0x040fe40000000037 */
[----:B------:R-:W-:Y:S02]  /*14e0*/  PRMT R35, R21, 0x7610, R35 ;  /* 0x0000761015237816 */ /* 0x000fe40000000023 */
[----:B------:R-:W-:-:S07]  /*14f0*/  PRMT R21, R30, 0x7610, R21 ;  /* 0x000076101e157816 */ /* 0x000fce0000000015 */
.L_x_4:
[----:B-----5:R-:W-:-:S04]  /*1500*/  LOP3.LUT R67, R38, R37, RZ, 0x3c, !PT ;  /* 0x0000002526437212 */ /* 0x020fc800078e3cff */
[C---:B------:R-:W-:Y:S01]  /*1510*/  PRMT R68, R67.reuse, 0x8880, RZ ;  /* 0x0000888043447816 */ /* 0x040fe200000000ff */
[----:B------:R-:W-:-:S03]  /*1520*/  IMAD.SHL.U32 R67, R67, 0x2, RZ ;  /* 0x0000000243437824 */ /* 0x000fc600078e00ff */
[----:B------:R-:W-:-:S13]  /*1530*/  ISETP.GE.AND P0, PT, R68, RZ, PT ;  /* 0x000000ff4400720c */ /* 0x000fda0003f06270 */
[----:B------:R-:W-:-:S04]  /*1540*/  @!P0 LOP3.LUT R67, R67, 0x1b, RZ, 0x3c, !PT ;  /* 0x0000001b43438812 */ /* 0x000fc800078e3cff */
[----:B------:R-:W-:Y:S02]  /*1550*/  LOP3.LUT R30, R67, R30, RZ, 0x3c, !PT ;  /* 0x0000001e431e7212 */ /* 0x000fe400078e3cff */
[----:B------:R-:W-:Y:S02]  /*1560*/  LOP3.LUT R67, R39, R38, RZ, 0x3c, !PT ;  /* 0x0000002627437212 */ /* 0x000fe400078e3cff */
[----:B------:R-:W-:Y:S02]  /*1570*/  LOP3.LUT R30, R30, R37, RZ, 0x3c, !PT ;  /* 0x000000251e1e7212 */ /* 0x000fe400078e3cff */
[C---:B------:R-:W-:Y:S01]  /*1580*/  PRMT R68, R67.reuse, 0x8880, RZ ;  /* 0x0000888043447816 */ /* 0x040fe200000000ff */
[----:B------:R-:W-:-:S03]  /*1590*/  IMAD.SHL.U32 R67, R67, 0x2, RZ ;  /* 0x0000000243437824 */ /* 0x000fc600078e00ff */
[----:B------:R-:W-:-:S13]  /*15a0*/  ISETP.GE.AND P0, PT, R68, RZ, PT ;  /* 0x000000ff4400720c */ /* 0x000fda0003f06270 */
[----:B------:R-:W-:-:S04]  /*15b0*/  @!P0 LOP3.LUT R67, R67, 0x1b, RZ, 0x3c, !PT ;  /* 0x0000001b43438812 */ /* 0x000fc800078e3cff */
[----:B------:R-:W-:-:S04]  /*15c0*/  LOP3.LUT R67, R67, R28, RZ, 0x3c, !PT ;  /* 0x0000001c43437212 */ /* 0x000fc800078e3cff */
[----:B------:R-:W-:Y:S02]  /*15d0*/  LOP3.LUT R28, R67, R38, RZ, 0x3c, !PT ;  /* 0x00000026431c7212 */ /* 0x000fe400078e3cff */
[----:B------:R-:W-:Y:S02]  /*15e0*/  LOP3.LUT R67, R37, R40, RZ, 0x3c, !PT ;  /* 0x0000002825437212 */ /* 0x000fe400078e3cff */
[----:B------:R-:W-:Y:S02]  /*15f0*/  LOP3.LUT R38, R38, R37, R40, 0x96, !PT ;  /* 0x0000002526267212 */ /* 0x000fe400078e9628 */
[C---:B------:R-:W-:Y:S01]  /*1600*/  PRMT R37, R67.reuse, 0x8880, RZ ;  /* 0x0000888043257816 */ /* 0x040fe200000000ff */
[----:B------:R-:W-:-:S03]  /*1610*/  IMAD.SHL.U32 R67, R67, 0x2, RZ ;  /* 0x0000000243437824 */ /* 0x000fc600078e00ff */
[----:B------:R-:W-:Y:S02]  /*1620*/  ISETP.GE.AND P0, PT, R37, RZ, PT ;  /* 0x000000ff2500720c */ /* 0x000fe40003f06270 */
[----:B------:R-:W-:-:S11]  /*1630*/  LOP3.LUT R37, R44, R43, RZ, 0x3c, !PT ;  /* 0x0000002b2c257212 */ /* 0x000fd600078e3cff */
[----:B------:R-:W-:-:S04]  /*1640*/  @!P0 LOP3.LUT R67, R67, 0x1b, RZ, 0x3c, !PT ;  /* 0x0000001b43438812 */ /* 0x000fc800078e3cff */
[----:B------:R-:W-:Y:S02]  /*1650*/  LOP3.LUT R67, R67, R32, RZ, 0x3c, !PT ;  /* 0x0000002043437212 */ /* 0x000fe400078e3cff */
[--C-:B------:R-:W-:Y:S02]  /*1660*/  LOP3.LUT R32, R30, R38, R39.reuse, 0x96, !PT ;  /* 0x000000261e207212 */ /* 0x100fe400078e9627 */
[-C--:B------:R-:W-:Y:S02]  /*1670*/  LOP3.LUT R67, R67, R40.reuse, RZ, 0x3c, !PT ;  /* 0x0000002843437212 */ /* 0x080fe400078e3cff */
[----:B------:R-:W-:Y:S02]  /*1680*/  LOP3.LUT R40, R39, R40, RZ, 0x3c, !PT ;  /* 0x0000002827287212 */ /* 0x000fe400078e3cff */
[-CC-:B------:R-:W-:Y:S02]  /*1690*/  LOP3.LUT R30, R67, R38.reuse, R39.reuse, 0x96, !PT ;  /* 0x00000026431e7212 */ /* 0x180fe400078e9627 */
[----:B------:R-:W-:-:S02]  /*16a0*/  LOP3.LUT R39, R28, R38, R39, 0x96, !PT ;  /* 0x000000261c277212 */ /* 0x000fc400078e9627 */
[C---:B------:R-:W-:Y:S01]  /*16b0*/  PRMT R28, R40.reuse, 0x8880, RZ ;  /* 0x00008880281c7816 */ /* 0x040fe200000000ff */
[----:B------:R-:W-:-:S03]  /*16c0*/  IMAD.SHL.U32 R40, R40, 0x2, RZ ;  /* 0x0000000228287824 */ /* 0x000fc600078e00ff */
[----:B------:R-:W-:Y:S02]  /*16d0*/  ISETP.GE.AND P0, PT, R28, RZ, PT ;  /* 0x000000ff1c00720c */ /* 0x000fe40003f06270 */
[----:B------:R-:W-:-:S04]  /*16e0*/  LOP3.LUT R28, R42, R41, RZ, 0x3c, !PT ;  /* 0x000000292a1c7212 */ /* 0x000fc800078e3cff */
[----:B------:R-:W-:-:S04]  /*16f0*/  PRMT R28, R28, 0x8880, RZ ;  /* 0x000088801c1c7816 */ /* 0x000fc800000000ff */
[----:B------:R-:W-:Y:S02]  /*1700*/  ISETP.GE.AND P1, PT, R28, RZ, PT ;  /* 0x000000ff1c00720c */ /* 0x000fe40003f26270 */
[----:B------:R-:W-:Y:S02]  /*1710*/  LOP3.LUT R28, R43, R42, RZ, 0x3c, !PT ;  /* 0x0000002a2b1c7212 */ /* 0x000fe400078e3cff */
[----:B------:R-:W-:Y:S02]  /*1720*/  @!P0 LOP3.LUT R40, R40, 0x1b, RZ, 0x3c, !PT ;  /* 0x0000001b28288812 */ /* 0x000fe400078e3cff */
[----:B------:R-:W-:Y:S02]  /*1730*/  PRMT R28, R28, 0x8880, RZ ;  /* 0x000088801c1c7816 */ /* 0x000fe400000000ff */
[----:B------:R-:W-:Y:S02]  /*1740*/  LOP3.LUT R27, R40, R27, RZ, 0x3c, !PT ;  /* 0x0000001b281b7212 */ /* 0x000fe400078e3cff */
[----:B------:R-:W-:-:S02]  /*1750*/  ISETP.GE.AND P0, PT, R28, RZ, PT ;  /* 0x000000ff1c00720c */ /* 0x000fc40003f06270 */
[----:B------:R-:W-:Y:S02]  /*1760*/  LOP3.LUT R28, R42, R41, RZ, 0x3c, !PT ;  /* 0x000000292a1c7212 */ /* 0x000fe400078e3cff */
[----:B------:R-:W-:Y:S02]  /*1770*/  PRMT R40, R37, 0x8880, RZ ;  /* 0x0000888025287816 */ /* 0x000fe400000000ff */
[----:B------:R-:W-:Y:S01]  /*1780*/  LOP3.LUT R27, R27, R38, RZ, 0x3c, !PT ;  /* 0x000000261b1b7212 */ /* 0x000fe200078e3cff */
[----:B------:R-:W-:Y:S01]  /*1790*/  IMAD.SHL.U32 R37, R28, 0x2, RZ ;  /* 0x000000021c257824 */ /* 0x000fe200078e00ff */
[C---:B------:R-:W-:Y:S01]  /*17a0*/  LOP3.LUT R38, R33.reuse, 0xff, RZ, 0xc0, !PT ;  /* 0x000000ff21267812 */ /* 0x040fe200078ec0ff */
[----:B------:R-:W-:Y:S02]  /*17b0*/  IMAD.MOV.U32 R28, RZ, RZ, R40 ;  /* 0x000000ffff1c7224 */ /* 0x000fe400078e0028 */
[----:B------:R-:W-:Y:S01]  /*17c0*/  VIADD R33, R33, 0x1 ;  /* 0x0000000121217836 */ /* 0x000fe20000000000 */
[----:B------:R-:W-:-:S02]  /*17d0*/  @!P1 LOP3.LUT R37, R37, 0x1b, RZ, 0x3c, !PT ;  /* 0x0000001b25259812 */ /* 0x000fc400078e3cff */
[----:B------:R-:W-:Y:S02]  /*17e0*/  ISETP.GE.AND P1, PT, R28, RZ, PT ;  /* 0x000000ff1c00720c */ /* 0x000fe40003f26270 */
[----:B------:R-:W-:Y:S02]  /*17f0*/  LOP3.LUT R34, R37, R34, RZ, 0x3c, !PT ;  /* 0x0000002225227212 */ /* 0x000fe400078e3cff */
[-C--:B------:R-:W-:Y:S02]  /*1800*/  LOP3.LUT R37, R44, R41.reuse, RZ, 0x3c, !PT ;  /* 0x000000292c257212 */ /* 0x080fe400078e3cff */
[----:B------:R-:W-:Y:S02]  /*1810*/  LOP3.LUT R28, R43, R42, RZ, 0x3c, !PT ;  /* 0x0000002a2b1c7212 */ /* 0x000fe400078e3cff */
[----:B------:R-:W-:Y:S02]  /*1820*/  PRMT R40, R37, 0x8880, RZ ;  /* 0x0000888025287816 */ /* 0x000fe400000000ff */
[----:B------:R-:W-:Y:S01]  /*1830*/  LOP3.LUT R34, R34, R41, RZ, 0x3c, !PT ;  /* 0x0000002922227212 */ /* 0x000fe200078e3cff */
[----:B------:R-:W-:-:S02]  /*1840*/  IMAD.SHL.U32 R37, R28, 0x2, RZ ;  /* 0x000000021c257824 */ /* 0x000fc400078e00ff */
[----:B------:R-:W-:-:S03]  /*1850*/  IMAD.MOV.U32 R28, RZ, RZ, R40 ;  /* 0x000000ffff1c7224 */ /* 0x000fc600078e0028 */
[----:B------:R-:W-:Y:S02]  /*1860*/  @!P0 LOP3.LUT R37, R37, 0x1b, RZ, 0x3c, !PT ;  /* 0x0000001b25258812 */ /* 0x000fe400078e3cff */
[----:B------:R-:W-:Y:S02]  /*1870*/  ISETP.GE.AND P2, PT, R28, RZ, PT ;  /* 0x000000ff1c00720c */ /* 0x000fe40003f46270 */
[----:B------:R-:W-:Y:S02]  /*1880*/  LOP3.LUT R28, R46, R45, RZ, 0x3c, !PT ;  /* 0x0000002d2e1c7212 */ /* 0x000fe400078e3cff */
[----:B------:R-:W-:Y:S02]  /*1890*/  LOP3.LUT R37, R37, R24, RZ, 0x3c, !PT ;  /* 0x0000001825257212 */ /* 0x000fe400078e3cff */
[----:B------:R-:W-:Y:S02]  /*18a0*/  LOP3.LUT R24, R44, R43, RZ, 0x3c, !PT ;  /* 0x0000002b2c187212 */ /* 0x000fe400078e3cff */
[----:B------:R-:W-:-:S02]  /*18b0*/  PRMT R28, R28, 0x8880, RZ ;  /* 0x000088801c1c7816 */ /* 0x000fc400000000ff */
[----:B------:R-:W-:Y:S01]  /*18c0*/  LOP3.LUT R37, R37, R42, RZ, 0x3c, !PT ;  /* 0x0000002a25257212 */ /* 0x000fe200078e3cff */
[----:B------:R-:W-:Y:S02]  /*18d0*/  IMAD.SHL.U32 R67, R24, 0x2, RZ ;  /* 0x0000000218437824 */ /* 0x000fe400078e00ff */
[----:B------:R-:W-:Y:S01]  /*18e0*/  IMAD.MOV.U32 R24, RZ, RZ, R28 ;  /* 0x000000ffff187224 */ /* 0x000fe200078e001c */
[----:B------:R-:W-:Y:S02]  /*18f0*/  LOP3.LUT R28, R47, R46, RZ, 0x3c, !PT ;  /* 0x0000002e2f1c7212 */ /* 0x000fe400078e3cff */
[----:B------:R-:W-:Y:S02]  /*1900*/  @!P1 LOP3.LUT R67, R67, 0x1b, RZ, 0x3c, !PT ;  /* 0x0000001b43439812 */ /* 0x000fe400078e3cff */
[----:B------:R-:W-:Y:S02]  /*1910*/  ISETP.GE.AND P0, PT, R24, RZ, PT ;  /* 0x000000ff1800720c */ /* 0x000fe40003f06270 */
[----:B------:R-:W-:-:S02]  /*1920*/  LOP3.LUT R24, R44, R41, RZ, 0x3c, !PT ;  /* 0x000000292c187212 */ /* 0x000fc400078e3cff */
[----:B------:R-:W-:Y:S02]  /*1930*/  PRMT R28, R28, 0x8880, RZ ;  /* 0x000088801c1c7816 */ /* 0x000fe400000000ff */
[----:B------:R-:W-:Y:S01]  /*1940*/  LOP3.LUT R22, R67, R22, RZ, 0x3c, !PT ;  /* 0x0000001643167212 */ /* 0x000fe200078e3cff */
[----:B------:R-:W-:Y:S02]  /*1950*/  IMAD.SHL.U32 R67, R24, 0x2, RZ ;  /* 0x0000000218437824 */ /* 0x000fe400078e00ff */
[----:B------:R-:W-:Y:S01]  /*1960*/  IMAD.MOV.U32 R24, RZ, RZ, R28 ;  /* 0x000000ffff187224 */ /* 0x000fe200078e001c */
[----:B------:R-:W-:Y:S02]  /*1970*/  LOP3.LUT R22, R22, R43, RZ, 0x3c, !PT ;  /* 0x0000002b16167212 */ /* 0x000fe400078e3cff */
[----:B------:R-:W-:Y:S02]  /*1980*/  @!P2 LOP3.LUT R67, R67, 0x1b, RZ, 0x3c, !PT ;  /* 0x0000001b4343a812 */ /* 0x000fe400078e3cff */
[----:B------:R-:W-:-:S02]  /*1990*/  ISETP.GE.AND P1, PT, R24, RZ, PT ;  /* 0x000000ff1800720c */ /* 0x000fc40003f26270 */
[----:B------:R-:W-:Y:S02]  /*19a0*/  LOP3.LUT R24, R48, R47, RZ, 0x3c, !PT ;  /* 0x0000002f30187212 */ /* 0x000fe400078e3cff */
[----:B------:R-:W-:Y:S02]  /*19b0*/  LOP3.LUT R66, R67, R66, RZ, 0x3c, !PT ;  /* 0x0000004243427212 */ /* 0x000fe400078e3cff */
[----:B------:R-:W-:Y:S02]  /*19c0*/  PRMT R28, R24, 0x8880, RZ ;  /* 0x00008880181c7816 */ /* 0x000fe400000000ff */
[----:B------:R-:W-:Y:S02]  /*19d0*/  LOP3.LUT R24, R46, R45, RZ, 0x3c, !PT ;  /* 0x0000002d2e187212 */ /* 0x000fe400078e3cff */
[----:B------:R-:W-:Y:S02]  /*19e0*/  ISETP.GE.AND P2, PT, R28, RZ, PT ;  /* 0x000000ff1c00720c */ /* 0x000fe40003f46270 */
[----:B------:R-:W-:Y:S01]  /*19f0*/  LOP3.LUT R28, R47, R46, RZ, 0x3c, !PT ;  /* 0x0000002e2f1c7212 */ /* 0x000fe200078e3cff */
[----:B------:R-:W-:-:S04]  /*1a00*/  IMAD.SHL.U32 R24, R24, 0x2, RZ ;  /* 0x0000000218187824 */ /* 0x000fc800078e00ff */
[----:B------:R-:W-:Y:S01]  /*1a10*/  IMAD.SHL.U32 R28, R28, 0x2, RZ ;  /* 0x000000021c1c7824 */ /* 0x000fe200078e00ff */
[----:B------:R-:W-:-:S04]  /*1a20*/  @!P0 LOP3.LUT R24, R24, 0x1b, RZ, 0x3c, !PT ;  /* 0x0000001b18188812 */ /* 0x000fc800078e3cff */
[----:B------:R-:W-:Y:S02]  /*1a30*/  LOP3.LUT R24, R24, R35, RZ, 0x3c, !PT ;  /* 0x0000002318187212 */ /* 0x000fe400078e3cff */
[----:B------:R-:W-:Y:S02]  /*1a40*/  LOP3.LUT R35, R48, R47, RZ, 0x3c, !PT ;  /* 0x0000002f30237212 */ /* 0x000fe400078e3cff */
[----:B------:R-:W-:-:S03]  /*1a50*/  @!P1 LOP3.LUT R28, R28, 0x1b, RZ, 0x3c, !PT ;  /* 0x0000001b1c1c9812 */ /* 0x000fc600078e3cff */
[----:B------:R-:W-:Y:S01]  /*1a60*/  IMAD.SHL.U32 R40, R35, 0x2, RZ ;  /* 0x0000000223287824 */ /* 0x000fe200078e00ff */
[----:B------:R-:W-:-:S04]  /*1a70*/  LOP3.LUT R63, R28, R63, RZ, 0x3c, !PT ;  /* 0x0000003f1c3f7212 */ /* 0x000fc800078e3cff */
[----:B------:R-:W-:Y:S02]  /*1a80*/  @!P2 LOP3.LUT R40, R40, 0x1b, RZ, 0x3c, !PT ;  /* 0x0000001b2828a812 */ /* 0x000fe400078e3cff */
[----:B------:R-:W-:Y:S02]  /*1a90*/  LOP3.LUT R63, R63, R46, RZ, 0x3c, !PT ;  /* 0x0000002e3f3f7212 */ /* 0x000fe400078e3cff */
[----:B------:R-:W-:Y:S02]  /*1aa0*/  LOP3.LUT R28, R40, R19, RZ, 0x3c, !PT ;  /* 0x00000013281c7212 */ /* 0x000fe400078e3cff */
[----:B------:R-:W-:Y:S02]  /*1ab0*/  LOP3.LUT R19, R48, R45, RZ, 0x3c, !PT ;  /* 0x0000002d30137212 */ /* 0x000fe400078e3cff */
[----:B------:R-:W-:Y:S02]  /*1ac0*/  LOP3.LUT R28, R28, R47, RZ, 0x3c, !PT ;  /* 0x0000002f1c1c7212 */ /* 0x000fe400078e3cff */
[C---:B------:R-:W-:Y:S01]  /*1ad0*/  PRMT R35, R19.reuse, 0x8880, RZ ;  /* 0x0000888013237816 */ /* 0x040fe200000000ff */
[----:B------:R-:W-:-:S03]  /*1ae0*/  IMAD.SHL.U32 R19, R19, 0x2, RZ ;  /* 0x0000000213137824 */ /* 0x000fc600078e00ff */
[----:B------:R-:W-:-:S13]  /*1af0*/  ISETP.GE.AND P0, PT, R35, RZ, PT ;  /* 0x000000ff2300720c */ /* 0x000fda0003f06270 */
[----:B------:R-:W-:-:S04]  /*1b00*/  @!P0 LOP3.LUT R19, R19, 0x1b, RZ, 0x3c, !PT ;  /* 0x0000001b13138812 */ /* 0x000fc800078e3cff */
[----:B------:R-:W-:Y:S02]  /*1b10*/  LOP3.LUT R18, R19, R18, RZ, 0x3c, !PT ;  /* 0x0000001213127212 */ /* 0x000fe400078e3cff */
[----:B------:R-:W-:-:S04]  /*1b20*/  LOP3.LUT R19, R50, R49, RZ, 0x3c, !PT ;  /* 0x0000003132137212 */ /* 0x000fc800078e3cff */
        /* <DEDUP_REMOVED lines=8> */
[----:B------:R-:W-:Y:S01]  /*1bb0*/  IMAD.SHL.U32 R40, R19, 0x2, RZ ;  /* 0x0000000213287824 */ /* 0x000fe200078e00ff */
[----:B------:R-:W-:Y:S02]  /*1bc0*/  LOP3.LUT R19, R49, R36, RZ, 0x3c, !PT ;  /* 0x0000002431137212 */ /* 0x000fe400078e3cff */
[----:B------:R-:W-:-:S02]  /*1bd0*/  ISETP.GE.AND P0, PT, R35, RZ, PT ;  /* 0x000000ff2300720c */ /* 0x000fc40003f06270 */
[C---:B------:R-:W-:Y:S01]  /*1be0*/  PRMT R35, R19.reuse, 0x8880, RZ ;  /* 0x0000888013237816 */ /* 0x040fe200000000ff */
[----:B------:R-:W-:-:S10]  /*1bf0*/  IMAD.SHL.U32 R19, R19, 0x2, RZ ;  /* 0x0000000213137824 */ /* 0x000fd400078e00ff */
[----:B------:R-:W-:Y:S02]  /*1c00*/  @!P0 LOP3.LUT R40, R40, 0x1b, RZ, 0x3c, !PT ;  /* 0x0000001b28288812 */ /* 0x000fe400078e3cff */
[----:B------:R-:W-:Y:S02]  /*1c10*/  ISETP.GE.AND P0, PT, R35, RZ, PT ;  /* 0x000000ff2300720c */ /* 0x000fe40003f06270 */
[----:B------:R-:W-:Y:S02]  /*1c20*/  LOP3.LUT R35, R51, R36, RZ, 0x3c, !PT ;  /* 0x0000002433237212 */ /* 0x000fe400078e3cff */
[----:B------:R-:W-:Y:S02]  /*1c30*/  LOP3.LUT R65, R40, R65, RZ, 0x3c, !PT ;  /* 0x0000004128417212 */ /* 0x000fe400078e3cff */
[----:B------:R-:W-:-:S07]  /*1c40*/  PRMT R40, R35, 0x8880, RZ ;  /* 0x0000888023287816 */ /* 0x000fce00000000ff */
[----:B------:R-:W-:Y:S02]  /*1c50*/  @!P0 LOP3.LUT R19, R19, 0x1b, RZ, 0x3c, !PT ;  /* 0x0000001b13138812 */ /* 0x000fe400078e3cff */
[----:B------:R-:W-:Y:S01]  /*1c60*/  ISETP.GE.AND P0, PT, R40, RZ, PT ;  /* 0x000000ff2800720c */ /* 0x000fe20003f06270 */
[----:B------:R-:W-:Y:S01]  /*1c70*/  IMAD.SHL.U32 R40, R35, 0x2, RZ ;  /* 0x0000000223287824 */ /* 0x000fe200078e00ff */
[----:B------:R-:W-:Y:S02]  /*1c80*/  LOP3.LUT R35, R43, R42, R41, 0x96, !PT ;  /* 0x0000002a2b237212 */ /* 0x000fe400078e9629 */
[----:B------:R-:W-:Y:S02]  /*1c90*/  LOP3.LUT R19, R19, R62, RZ, 0x3c, !PT ;  /* 0x0000003e13137212 */ /* 0x000fe400078e3cff */
[----:B------:R-:W-:Y:S02]  /*1ca0*/  LOP3.LUT R41, R47, R46, R45, 0x96, !PT ;  /* 0x0000002e2f297212 */ /* 0x000fe400078e962d */
[----:B------:R-:W-:-:S02]  /*1cb0*/  LOP3.LUT R45, R24, R45, RZ, 0x3c, !PT ;  /* 0x0000002d182d7212 */ /* 0x000fc400078e3cff */
[----:B------:R-:W-:Y:S02]  /*1cc0*/  LOP3.LUT R24, R65, R50, RZ, 0x3c, !PT ;  /* 0x0000003241187212 */ /* 0x000fe400078e3cff */
[----:B------:R-:W-:Y:S02]  /*1cd0*/  LOP3.LUT R50, R50, R49, R36, 0x96, !PT ;  /* 0x0000003132327212 */ /* 0x000fe400078e9624 */
[----:B------:R-:W-:Y:S02]  /*1ce0*/  @!P0 LOP3.LUT R40, R40, 0x1b, RZ, 0x3c, !PT ;  /* 0x0000001b28288812 */ /* 0x000fe400078e3cff */
[----:B------:R-:W-:Y:S02]  /*1cf0*/  ISETP.GE.U32.AND P0, PT, R38, 0xd, PT ;  /* 0x0000000d2600780c */ /* 0x000fe40003f06070 */
[----:B------:R-:W-:Y:S02]  /*1d00*/  LOP3.LUT R36, R19, R36, RZ, 0x3c, !PT ;  /* 0x0000002413247212 */ /* 0x000fe400078e3cff */
[----:B------:R-:W-:-:S02]  /*1d10*/  LOP3.LUT R11, R40, R11, RZ, 0x3c, !PT ;  /* 0x0000000b280b7212 */ /* 0x000fc400078e3cff */
[-CC-:B------:R-:W-:Y:S02]  /*1d20*/  LOP3.LUT R34, R34, R35.reuse, R44.reuse, 0x96, !PT ;  /* 0x0000002322227212 */ /* 0x180fe400078e962c */
[--C-:B------:R-:W-:Y:S02]  /*1d30*/  LOP3.LUT R22, R22, R35, R44.reuse, 0x96, !PT ;  /* 0x0000002316167212 */ /* 0x100fe400078e962c */
[----:B------:R-:W-:Y:S02]  /*1d40*/  LOP3.LUT R19, R18, R41, RZ, 0x3c, !PT ;  /* 0x0000002912137212 */ /* 0x000fe400078e3cff */
[-C--:B------:R-:W-:Y:S02]  /*1d50*/  LOP3.LUT R66, R66, R35.reuse, RZ, 0x3c, !PT ;  /* 0x0000002342427212 */ /* 0x080fe400078e3cff */
[----:B------:R-:W-:Y:S02]  /*1d60*/  LOP3.LUT R37, R37, R35, R44, 0x96, !PT ;  /* 0x0000002325257212 */ /* 0x000fe400078e962c */
[----:B------:R-:W-:-:S02]  /*1d70*/  LOP3.LUT R63, R63, R41, R48, 0x96, !PT ;  /* 0x000000293f3f7212 */ /* 0x000fc400078e9630 */
[-CC-:B------:R-:W-:Y:S02]  /*1d80*/  LOP3.LUT R18, R45, R41.reuse, R48.reuse, 0x96, !PT ;  /* 0x000000292d127212 */ /* 0x180fe400078e9630 */
[-CC-:B------:R-:W-:Y:S02]  /*1d90*/  LOP3.LUT R64, R64, R50.reuse, R51.reuse, 0x96, !PT ;  /* 0x0000003240407212 */ /* 0x180fe400078e9633 */
[-CC-:B------:R-:W-:Y:S02]  /*1da0*/  LOP3.LUT R38, R36, R50.reuse, R51.reuse, 0x96, !PT ;  /* 0x0000003224267212 */ /* 0x180fe400078e9633 */
[----:B------:R-:W-:Y:S02]  /*1db0*/  LOP3.LUT R44, R24, R50, R51, 0x96, !PT ;  /* 0x00000032182c7212 */ /* 0x000fe400078e9633 */
[----:B------:R-:W-:Y:S02]  /*1dc0*/  PRMT R35, R27, 0x7610, R35 ;  /* 0x000076101b237816 */ /* 0x000fe40000000023 */
[----:B------:R-:W-:-:S02]  /*1dd0*/  LOP3.LUT R41, R28, R41, R48, 0x96, !PT ;  /* 0x000000291c297212 */ /* 0x000fc400078e9630 */
[----:B------:R-:W-:Y:S02]  /*1de0*/  LOP3.LUT R40, R11, R50, RZ, 0x3c, !PT ;  /* 0x000000320b287212 */ /* 0x000fe400078e3cff */
        /* <DEDUP_REMOVED lines=11> */
[----:B------:R-:W-:Y:S01]  /*1ea0*/  PRMT R32, R64, 0x7610, R32 ;  /* 0x0000761040207816 */ /* 0x000fe20000000020 */
[----:B------:R-:W-:Y:S06]  /*1eb0*/  @!P0 BRA `(.L_x_5) ;  /* 0xffffffe800408947 */ /* 0x000fec000383ffff */
[----:B------:R-:W0:Y:S01]  /*1ec0*/  LDCU UR8, c[0x4][URZ] ;  /* 0x01000000ff0877ac */ /* 0x000e220008000800 */
[----:B------:R-:W-:-:S04]  /*1ed0*/  LOP3.LUT R18, R25, 0xff, RZ, 0xc0, !PT ;  /* 0x000000ff19127812 */ /* 0x000fc800078ec0ff */
[----:B0-----:R-:W-:-:S05]  /*1ee0*/  IADD3 R18, P0, PT, R18, UR8, RZ ;  /* 0x0000000812127c10 */ /* 0x001fca000ff1e0ff */
[----:B------:R-:W-:-:S05]  /*1ef0*/  IMAD.X R19, RZ, RZ, UR7, P0 ;  /* 0x00000007ff137e24 */ /* 0x000fca00080e06ff */
[----:B------:R0:W2:Y:S01]  /*1f00*/  LDG.E.U8 R33, desc[UR4][R18.64] ;  /* 0x0000000412217981 */ /* 0x0000a2000c1e1100 */
[----:B------:R-:W-:Y:S02]  /*1f10*/  LOP3.LUT R36, R36, 0xff, RZ, 0xc0, !PT ;  /* 0x000000ff24247812 */ /* 0x000fe400078ec0ff */
[----:B------:R-:W-:Y:S02]  /*1f20*/  LOP3.LUT R24, R24, 0xff, RZ, 0xc0, !PT ;  /* 0x000000ff18187812 */ /* 0x000fe400078ec0ff */
[----:B------:R-:W-:Y:S02]  /*1f30*/  LOP3.LUT R30, R30, 0xff, RZ, 0xc0, !PT ;  /* 0x000000ff1e1e7812 */ /* 0x000fe400078ec0ff */
[----:B------:R-:W-:Y:S02]  /*1f40*/  LOP3.LUT R35, R35, 0xff, RZ, 0xc0, !PT ;  /* 0x000000ff23237812 */ /* 0x000fe400078ec0ff */
[----:B0-----:R-:W-:Y:S02]  /*1f50*/  IADD3 R18, P0, PT, R36, UR8, RZ ;  /* 0x0000000824127c10 */ /* 0x001fe4000ff1e0ff */
[----:B------:R-:W-:-:S03]  /*1f60*/  IADD3 R36, P1, PT, R24, UR8, RZ ;  /* 0x0000000818247c10 */ /* 0x000fc6000ff3e0ff */
[----:B------:R-:W-:Y:S01]  /*1f70*/  IMAD.X R19, RZ, RZ, UR7, P0 ;  /* 0x00000007ff137e24 */ /* 0x000fe200080e06ff */
[----:B------:R-:W-:Y:S01]  /*1f80*/  IADD3 R38, P0, PT, R30, UR8, RZ ;  /* 0x000000081e267c10 */ /* 0x000fe2000ff1e0ff */
[----:B------:R-:W-:Y:S01]  /*1f90*/  IMAD.X R37, RZ, RZ, UR7, P1 ;  /* 0x00000007ff257e24 */ /* 0x000fe200088e06ff */
[----:B------:R-:W-:Y:S02]  /*1fa0*/  LOP3.LUT R43, R43, 0xff, RZ, 0xc0, !PT ;  /* 0x000000ff2b2b7812 */ /* 0x000fe400078ec0ff */
[----:B------:R0:W3:Y:S01]  /*1fb0*/  LDG.E.U8 R24, desc[UR4][R18.64] ;  /* 0x0000000412187981 */ /* 0x0000e2000c1e1100 */
[----:B------:R-:W-:Y:S01]  /*1fc0*/  IMAD.X R39, RZ, RZ, UR7, P0 ;  /* 0x00000007ff277e24 */ /* 0x000fe200080e06ff */
[----:B------:R-:W-:Y:S02]  /*1fd0*/  LOP3.LUT R45, R45, 0xff, RZ, 0xc0, !PT ;  /* 0x000000ff2d2d7812 */ /* 0x000fe400078ec0ff */
[----:B------:R1:W4:Y:S01]  /*1fe0*/  LDG.E.U8 R30, desc[UR4][R36.64] ;  /* 0x00000004241e7981 */ /* 0x000322000c1e1100 */
[----:B0-----:R-:W-:-:S02]  /*1ff0*/  IADD3 R18, P1, PT, R35, UR8, RZ ;  /* 0x0000000823127c10 */ /* 0x001fc4000ff3e0ff */
[----:B------:R-:W-:Y:S02]  /*2000*/  LOP3.LUT R35, R27, 0xff, RZ, 0xc0, !PT ;  /* 0x000000ff1b237812 */ /* 0x000fe400078ec0ff */
[----:B-1----:R-:W-:Y:S01]  /*2010*/  IADD3 R36, P0, PT, R43, UR8, RZ ;  /* 0x000000082b247c10 */ /* 0x002fe2000ff1e0ff */
[----:B------:R-:W-:Y:S01]  /*2020*/  IMAD.X R19, RZ, RZ, UR7, P1 ;  /* 0x00000007ff137e24 */ /* 0x000fe200088e06ff */
[----:B------:R0:W5:Y:S03]  /*2030*/  LDG.E.U8 R43, desc[UR4][R38.64] ;  /* 0x00000004262b7981 */ /* 0x000166000c1e1100 */
[----:B------:R-:W-:Y:S01]  /*2040*/  IMAD.X R37, RZ, RZ, UR7, P0 ;  /* 0x00000007ff257e24 */ /* 0x000fe200080e06ff */
[----:B------:R1:W5:Y:S01]  /*2050*/  LDG.E.U8 R27, desc[UR4][R18.64] ;  /* 0x00000004121b7981 */ /* 0x000362000c1e1100 */
[----:B0-----:R-:W-:Y:S02]  /*2060*/  IADD3 R38, P1, PT, R45, UR8, RZ ;  /* 0x000000082d267c10 */ /* 0x001fe4000ff3e0ff */
[----:B------:R-:W-:-:S02]  /*2070*/  LOP3.LUT R45, R28, 0xff, RZ, 0xc0, !PT ;  /* 0x000000ff1c2d7812 */ /* 0x000fc400078ec0ff */
[----:B-1----:R-:W-:Y:S01]  /*2080*/  IADD3 R18, P0, PT, R35, UR8, RZ ;  /* 0x0000000823127c10 */ /* 0x002fe2000ff1e0ff */
[----:B------:R-:W-:Y:S01]  /*2090*/  IMAD.X R39, RZ, RZ, UR7, P1 ;  /* 0x00000007ff277e24 */ /* 0x000fe200088e06ff */
[----:B------:R-:W-:Y:S01]  /*20a0*/  LOP3.LUT R35, R34, 0xff, RZ, 0xc0, !PT ;  /* 0x000000ff22237812 */ /* 0x000fe200078ec0ff */
[----:B------:R0:W5:Y:S01]  /*20b0*/  LDG.E.U8 R28, desc[UR4][R36.64] ;  /* 0x00000004241c7981 */ /* 0x000162000c1e1100 */
[----:B------:R-:W-:Y:S01]  /*20c0*/  IADD3 R34, P1, PT, R45, UR8, RZ ;  /* 0x000000082d227c10 */ /* 0x000fe2000ff3e0ff */
[----:B------:R-:W-:Y:S01]  /*20d0*/  IMAD.X R19, RZ, RZ, UR7, P0 ;  /* 0x00000007ff137e24 */ /* 0x000fe200080e06ff */
[----:B------:R-:W-:Y:S01]  /*20e0*/  LOP3.LUT R47, R42, 0xff, RZ, 0xc0, !PT ;  /* 0x000000ff2a2f7812 */ /* 0x000fe200078ec0ff */
[----:B------:R-:W5:Y:S01]  /*20f0*/  LDG.E.U8 R45, desc[UR4][R38.64] ;  /* 0x00000004262d7981 */ /* 0x000f62000c1e1100 */
[----:B------:R-:W-:-:S03]  /*2100*/  LOP3.LUT R46, R41, 0xff, RZ, 0xc0, !PT ;  /* 0x000000ff292e7812 */ /* 0x000fc600078ec0ff */
[----:B------:R1:W5:Y:S01]  /*2110*/  LDG.E.U8 R42, desc[UR4][R18.64] ;  /* 0x00000004122a7981 */ /* 0x000362000c1e1100 */
[----:B0-----:R-:W-:Y:S01]  /*2120*/  IADD3 R36, P0, PT, R35, UR8, RZ ;  /* 0x0000000823247c10 */ /* 0x001fe2000ff1e0ff */
[----:B------:R-:W-:Y:S01]  /*2130*/  IMAD.X R35, RZ, RZ, UR7, P1 ;  /* 0x00000007ff237e24 */ /* 0x000fe200088e06ff */
[----:B------:R-:W-:-:S03]  /*2140*/  LOP3.LUT R11, R11, 0xff, RZ, 0xc0, !PT ;  /* 0x000000ff0b0b7812 */ /* 0x000fc600078ec0ff */
[----:B------:R-:W-:Y:S01]  /*2150*/  IMAD.X R37, RZ, RZ, UR7, P0 ;  /* 0x00000007ff257e24 */ /* 0x000fe200080e06ff */
[----:B------:R0:W5:Y:S01]  /*2160*/  LDG.E.U8 R41, desc[UR4][R34.64] ;  /* 0x0000000422297981 */ /* 0x000162000c1e1100 */
[----:B-1----:R-:W-:-:S05]  /*2170*/  IADD3 R18, P1, PT, R47, UR8, RZ ;  /* 0x000000082f127c10 */ /* 0x002fca000ff3e0ff */
[----:B------:R-:W-:Y:S01]  /*2180*/  IMAD.X R19, RZ, RZ, UR7, P1 ;  /* 0x00000007ff137e24 */ /* 0x000fe200088e06ff */
[----:B0-----:R-:W-:Y:S02]  /*2190*/  IADD3 R34, P0, PT, R46, UR8, RZ ;  /* 0x000000082e227c10 */ /* 0x001fe4000ff1e0ff */
[----:B------:R0:W5:Y:S03]  /*21a0*/  LDG.E.U8 R46, desc[UR4][R36.64] ;  /* 0x00000004242e7981 */ /* 0x000166000c1e1100 */
[----:B------:R-:W-:Y:S01]  /*21b0*/  IMAD.X R35, RZ, RZ, UR7, P0 ;  /* 0x00000007ff237e24 */ /* 0x000fe200080e06ff */
[----:B------:R1:W5:Y:S01]  /*21c0*/  LDG.E.U8 R47, desc[UR4][R18.64] ;  /* 0x00000004122f7981 */ /* 0x000362000c1e1100 */
[----:B0-----:R-:W-:Y:S02]  /*21d0*/  IADD3 R36, P1, PT, R11, UR8, RZ ;  /* 0x000000080b247c10 */ /* 0x001fe4000ff3e0ff */
[----:B------:R-:W-:Y:S01]  /*21e0*/  LOP3.LUT R11, R22, 0xff, RZ, 0xc0, !PT ;  /* 0x000000ff160b7812 */ /* 0x000fe200078ec0ff */
[----:B-1----:R-:W0:Y:S02]  /*21f0*/  LDC.64 R18, c[0x0][0x398] ;  /* 0x0000e600ff127b82 */ /* 0x002e240000000a00 */
[----:B------:R-:W-:Y:S01]  /*2200*/  IMAD.X R37, RZ, RZ, UR7, P1 ;  /* 0x00000007ff257e24 */ /* 0x000fe200088e06ff */
[----:B------:R1:W5:Y:S01]  /*2210*/  LDG.E.U8 R22, desc[UR4][R34.64] ;  /* 0x0000000422167981 */ /* 0x000362000c1e1100 */
[----:B------:R-:W-:-:S03]  /*2220*/  LOP3.LUT R32, R32, 0xff, RZ, 0xc0, !PT ;  /* 0x000000ff20207812 */ /* 0x000fc600078ec0ff */
[----:B------:R1:W5:Y:S02]  /*2230*/  LDG.E.U8 R48, desc[UR4][R36.64] ;  /* 0x0000000424307981 */ /* 0x000364000c1e1100 */
[----:B-1----:R-:W-:Y:S02]  /*2240*/  IADD3 R34, P0, PT, R11, UR8, RZ ;  /* 0x000000080b227c10 */ /* 0x002fe4000ff1e0ff */
[----:B------:R-:W-:Y:S02]  /*2250*/  LOP3.LUT R38, R44, 0xff, RZ, 0xc0, !PT ;  /* 0x000000ff2c267812 */ /* 0x000fe400078ec0ff */
[----:B------:R-:W-:Y:S01]  /*2260*/  IADD3 R36, P1, PT, R32, UR8, RZ ;  /* 0x0000000820247c10 */ /* 0x000fe2000ff3e0ff */
[----:B------:R-:W-:Y:S01]  /*2270*/  IMAD.X R35, RZ, RZ, UR7, P0 ;  /* 0x00000007ff237e24 */ /* 0x000fe200080e06ff */
[----:B------:R-:W-:Y:S02]  /*2280*/  LOP3.LUT R11, R40, 0xff, RZ, 0xc0, !PT ;  /* 0x000000ff280b7812 */ /* 0x000fe400078ec0ff */
[----:B------:R-:W-:Y:S01]  /*2290*/  LOP3.LUT R32, R23, 0xff, RZ, 0xc0, !PT ;  /* 0x000000ff17207812 */ /* 0x000fe200078ec0ff */
[----:B------:R-:W-:Y:S01]  /*22a0*/  IMAD.X R37, RZ, RZ, UR7, P1 ;  /* 0x00000007ff257e24 */ /* 0x000fe200088e06ff */
[----:B------:R-:W-:Y:S01]  /*22b0*/  IADD3 R38, P0, PT, R38, UR8, RZ ;  /* 0x0000000826267c10 */ /* 0x000fe2000ff1e0ff */
[----:B------:R1:W5:Y:S01]  /*22c0*/  LDG.E.U8 R40, desc[UR4][R34.64] ;  /* 0x0000000422287981 */ /* 0x000362000c1e1100 */
[----:B------:R-:W-:-:S03]  /*22d0*/  IADD3 R32, P2, PT, R32, UR8, RZ ;  /* 0x0000000820207c10 */ /* 0x000fc6000ff5e0ff */
[----:B------:R-:W-:Y:S01]  /*22e0*/  IMAD.X R39, RZ, RZ, UR7, P0 ;  /* 0x00000007ff277e24 */ /* 0x000fe200080e06ff */
[----:B------:R-:W5:Y:S01]  /*22f0*/  LDG.E.U8 R36, desc[UR4][R36.64] ;  /* 0x0000000424247981 */ /* 0x000f62000c1e1100 */
[----:B-1----:R-:W-:-:S04]  /*2300*/  IADD3 R34, P1, PT, R11, UR8, RZ ;  /* 0x000000080b227c10 */ /* 0x002fc8000ff3e0ff */
[----:B------:R-:W5:Y:S01]  /*2310*/  LDG.E.U8 R39, desc[UR4][R38.64] ;  /* 0x0000000426277981 */ /* 0x000f62000c1e1100 */
[----:B------:R-:W-:-:S05]  /*2320*/  IMAD.X R35, RZ, RZ, UR7, P1 ;  /* 0x00000007ff237e24 */ /* 0x000fca00088e06ff */
[----:B------:R-:W5:Y:S01]  /*2330*/  LDG.E.U8 R44, desc[UR4][R34.64] ;  /* 0x00000004222c7981 */ /* 0x000f62000c1e1100 */
[----:B--2---:R-:W-:Y:S01]  /*2340*/  LOP3.LUT R9, R10, R33, R9, 0x96, !PT ;  /* 0x000000210a097212 */ /* 0x004fe200078e9609 */
[----:B------:R-:W-:-:S04]  /*2350*/  IMAD.X R33, RZ, RZ, UR7, P2 ;  /* 0x00000007ff217e24 */ /* 0x000fc800090e06ff */
[----:B0-----:R-:W-:Y:S04]  /*2360*/  STG.E.U8 desc[UR4][R18.64], R9 ;  /* 0x0000000912007986 */ /* 0x001fe8000c101104 */
[----:B------:R-:W2:Y:S01]  /*2370*/  LDG.E.U8 R32, desc[UR4][R32.64] ;  /* 0x0000000420207981 */ /* 0x000ea2000c1e1100 */
[----:B------:R-:W-:-:S04]  /*2380*/  LOP3.LUT R10, R52, 0xff, RZ, 0xc0, !PT ;  /* 0x000000ff340a7812 */ /* 0x000fc800078ec0ff */
[----:B------:R-:W-:-:S05]  /*2390*/  IADD3 R10, P0, PT, R10, UR8, RZ ;  /* 0x000000080a0a7c10 */ /* 0x000fca000ff1e0ff */
        /* <DEDUP_REMOVED lines=9> */
[----:B------:R-:W2:Y:S01]  /*2430*/  LDG.E.U8 R33, desc[UR4][R10.64] ;  /* 0x000000040a217981 */ /* 0x000ea2000c1e1100 */
[----:B------:R-:W-:Y:S02]  /*2440*/  LOP3.LUT R55, R55, R8, R9, 0x96, !PT ;  /* 0x0000000837377212 */ /* 0x000fe400078e9609 */
[----:B------:R-:W-:Y:S02]  /*2450*/  LOP3.LUT R37, R8, R9, RZ, 0x3c, !PT ;  /* 0x0000000908257212 */ /* 0x000fe400078e3cff */
[----:B------:R-:W-:Y:S02]  /*2460*/  LOP3.LUT R49, R6, R21, RZ, 0x3c, !PT ;  /* 0x0000001506317212 */ /* 0x000fe400078e3cff */
[----:B------:R-:W-:Y:S01]  /*2470*/  LOP3.LUT R14, R14, R4, R35, 0x96, !PT ;  /* 0x000000040e0e7212 */ /* 0x000fe200078e9623 */
[----:B------:R0:W-:Y:S01]  /*2480*/  STG.E.U8 desc[UR4][R18.64+0x4], R37 ;  /* 0x0000042512007986 */ /* 0x0001e2000c101104 */
[----:B------:R-:W-:-:S02]  /*2490*/  LOP3.LUT R51, R4, R35, RZ, 0x3c, !PT ;  /* 0x0000002304337212 */ /* 0x000fc400078e3cff */
[----:B------:R-:W-:Y:S01]  /*24a0*/  LOP3.LUT R63, R7, R55, RZ, 0x3c, !PT ;  /* 0x00000037073f7212 */ /* 0x000fe200078e3cff */
[----:B------:R1:W-:Y:S01]  /*24b0*/  STG.E.U8 desc[UR4][R18.64+0x5], R49 ;  /* 0x0000053112007986 */ /* 0x0003e2000c101104 */
[----:B------:R-:W-:-:S03]  /*24c0*/  LOP3.LUT R67, R3, R14, RZ, 0x3c, !PT ;  /* 0x0000000e03437212 */ /* 0x000fc600078e3cff */
[----:B------:R-:W-:Y:S04]  /*24d0*/  STG.E.U8 desc[UR4][R18.64+0x6], R51 ;  /* 0x0000063312007986 */ /* 0x000fe8000c101104 */
[----:B------:R-:W-:Y:S04]  /*24e0*/  STG.E.U8 desc[UR4][R18.64+0xc], R63 ;  /* 0x00000c3f12007986 */ /* 0x000fe8000c101104 */
[----:B------:R-:W-:Y:S04]  /*24f0*/  STG.E.U8 desc[UR4][R18.64+0xe], R67 ;  /* 0x00000e4312007986 */ /* 0x000fe8000c101104 */
[----:B------:R-:W-:Y:S04]  /*2500*/  STG.E.U8 desc[UR4][R18.64+0x8], R55 ;  /* 0x0000083712007986 */ /* 0x000fe8000c101104 */
[----:B------:R-:W-:Y:S01]  /*2510*/  STG.E.U8 desc[UR4][R18.64+0xa], R14 ;  /* 0x00000a0e12007986 */ /* 0x000fe2000c101104 */
[----:B--2---:R-:W-:-:S02]  /*2520*/  LOP3.LUT R33, R12, R33, RZ, 0x3c, !PT ;  /* 0x000000210c217212 */ /* 0x004fc400078e3cff */
[----:B------:R-:W-:-:S04]  /*2530*/  LOP3.LUT R12, R7, 0xffff, R55, 0x48, !PT ;  /* 0x0000ffff070c7812 */ /* 0x000fc800078e4837 */
[----:B------:R-:W-:Y:S02]  /*2540*/  LOP3.LUT R10, R12, 0xff, RZ, 0xc0, !PT ;  /* 0x000000ff0c0a7812 */ /* 0x000fe400078ec0ff */
[----:B------:R-:W-:Y:S02]  /*2550*/  LOP3.LUT R12, R16, R6, R21, 0x96, !PT ;  /* 0x00000006100c7212 */ /* 0x000fe400078e9615 */
[----:B------:R-:W-:Y:S02]  /*2560*/  IADD3 R10, P0, PT, R10, UR8, RZ ;  /* 0x000000080a0a7c10 */ /* 0x000fe4000ff1e0ff */
[----:B------:R-:W-:Y:S02]  /*2570*/  LOP3.LUT R53, R53, R2, R33, 0x96, !PT ;  /* 0x0000000235357212 */ /* 0x000fe400078e9621 */
[----:B------:R-:W-:Y:S01]  /*2580*/  LOP3.LUT R65, R5, R12, RZ, 0x3c, !PT ;  /* 0x0000000c05417212 */ /* 0x000fe200078e3cff */
[----:B------:R-:W-:Y:S01]  /*2590*/  IMAD.X R11, RZ, RZ, UR7, P0 ;  /* 0x00000007ff0b7e24 */ /* 0x000fe200080e06ff */
[----:B0-----:R-:W-:-:S02]  /*25a0*/  LOP3.LUT R37, R2, R33, RZ, 0x3c, !PT ;  /* 0x0000002102257212 */ /* 0x001fc400078e3cff */
[----:B-1----:R-:W-:Y:S01]  /*25b0*/  LOP3.LUT R49, R0, R53, RZ, 0x3c, !PT ;  /* 0x0000003500317212 */ /* 0x002fe200078e3cff */
[----:B------:R-:W-:Y:S04]  /*25c0*/  STG.E.U8 desc[UR4][R18.64+0xd], R65 ;  /* 0x00000d4112007986 */ /* 0x000fe8000c101104 */
[----:B------:R0:W-:Y:S04]  /*25d0*/  STG.E.U8 desc[UR4][R18.64+0x7], R37 ;  /* 0x0000072512007986 */ /* 0x0001e8000c101104 */
[----:B------:R4:W-:Y:S04]  /*25e0*/  STG.E.U8 desc[UR4][R18.64+0xf], R49 ;  /* 0x00000f3112007986 */ /* 0x0009e8000c101104 */
[----:B------:R-:W-:Y:S04]  /*25f0*/  STG.E.U8 desc[UR4][R18.64+0x9], R12 ;  /* 0x0000090c12007986 */ /* 0x000fe8000c101104 */
[----:B------:R-:W-:Y:S04]  /*2600*/  STG.E.U8 desc[UR4][R18.64+0x3], R33 ;  /* 0x0000032112007986 */ /* 0x000fe8000c101104 */
[----:B------:R-:W-:Y:S04]  /*2610*/  STG.E.U8 desc[UR4][R18.64+0xb], R53 ;  /* 0x00000b3512007986 */ /* 0x000fe8000c101104 */
[----:B------:R1:W2:Y:S01]  /*2620*/  LDG.E.U8 R16, desc[UR4][R10.64] ;  /* 0x000000040a107981 */ /* 0x0002a2000c1e1100 */
[----:B------:R-:W-:-:S04]  /*2630*/  LOP3.LUT R20, R5, 0xffff, R12, 0x48, !PT ;  /* 0x0000ffff05147812 */ /* 0x000fc800078e480c */
[----:B------:R-:W-:-:S04]  /*2640*/  LOP3.LUT R20, R20, 0xff, RZ, 0xc0, !PT ;  /* 0x000000ff14147812 */ /* 0x000fc800078ec0ff */
[----:B-1----:R-:W-:-:S05]  /*2650*/  IADD3 R10, P0, PT, R20, UR8, RZ ;  /* 0x00000008140a7c10 */ /* 0x002fca000ff1e0ff */
[----:B------:R-:W-:Y:S01]  /*2660*/  IMAD.X R11, RZ, RZ, UR7, P0 ;  /* 0x00000007ff0b7e24 */ /* 0x000fe200080e06ff */
[----:B--2---:R-:W-:-:S05]  /*2670*/  LOP3.LUT R61, R61, R16, RZ, 0x3c, !PT ;  /* 0x000000103d3d7212 */ /* 0x004fca00078e3cff */
[----:B------:R1:W-:Y:S04]  /*2680*/  STG.E.U8 desc[UR4][R18.64+0x10], R61 ;  /* 0x0000103d12007986 */ /* 0x0003e8000c101104 */
[----:B------:R2:W3:Y:S01]  /*2690*/  LDG.E.U8 R20, desc[UR4][R10.64] ;  /* 0x000000040a147981 */ /* 0x0004e2000c1e1100 */
[----:B------:R-:W-:-:S04]  /*26a0*/  LOP3.LUT R16, R3, 0xffff, R14, 0x48, !PT ;  /* 0x0000ffff03107812 */ /* 0x000fc800078e480e */
[----:B------:R-:W-:-:S04]  /*26b0*/  LOP3.LUT R16, R16, 0xff, RZ, 0xc0, !PT ;  /* 0x000000ff10107812 */ /* 0x000fc800078ec0ff */
[----:B--2---:R-:W-:-:S05]  /*26c0*/  IADD3 R10, P0, PT, R16, UR8, RZ ;  /* 0x00000008100a7c10 */ /* 0x004fca000ff1e0ff */
[----:B------:R-:W-:Y:S01]  /*26d0*/  IMAD.X R11, RZ, RZ, UR7, P0 ;  /* 0x00000007ff0b7e24 */ /* 0x000fe200080e06ff */
[----:B---3--:R-:W-:-:S05]  /*26e0*/  LOP3.LUT R20, R17, R20, RZ, 0x3c, !PT ;  /* 0x0000001411147212 */ /* 0x008fca00078e3cff */
[----:B------:R-:W-:Y:S04]  /*26f0*/  STG.E.U8 desc[UR4][R18.64+0x11], R20 ;  /* 0x0000111412007986 */ /* 0x000fe8000c101104 */
[----:B------:R-:W0:Y:S01]  /*2700*/  LDG.E.U8 R32, desc[UR4][R10.64] ;  /* 0x000000040a207981 */ /* 0x000e22000c1e1100 */
[----:B------:R-:W-:-:S04]  /*2710*/  LOP3.LUT R16, R0, 0xffff, R53, 0x48, !PT ;  /* 0x0000ffff00107812 */ /* 0x000fc800078e4835 */
[----:B------:R-:W-:-:S04]  /*2720*/  LOP3.LUT R16, R16, 0xff, RZ, 0xc0, !PT ;  /* 0x000000ff10107812 */ /* 0x000fc800078ec0ff */
[----:B------:R-:W-:Y:S01]  /*2730*/  IADD3 R16, P0, PT, R16, UR8, RZ ;  /* 0x0000000810107c10 */ /* 0x000fe2000ff1e0ff */
[----:B------:R-:W2:Y:S04]  /*2740*/  LDCU.64 UR8, c[0x0][0x380] ;  /* 0x00007000ff0877ac */ /* 0x000ea80008000a00 */
[----:B------:R-:W-:Y:S01]  /*2750*/  IMAD.X R17, RZ, RZ, UR7, P0 ;  /* 0x00000007ff117e24 */ /* 0x000fe200080e06ff */
[----:B0-----:R-:W-:-:S05]  /*2760*/  LOP3.LUT R37, R15, R32, RZ, 0x3c, !PT ;  /* 0x000000200f257212 */ /* 0x001fca00078e3cff */
[----:B------:R-:W-:Y:S04]  /*2770*/  STG.E.U8 desc[UR4][R18.64+0x12], R37 ;  /* 0x0000122512007986 */ /* 0x000fe8000c101104 */
[----:B------:R0:W3:Y:S01]  /*2780*/  LDG.E.U8 R16, desc[UR4][R16.64] ;  /* 0x0000000410107981 */ /* 0x0000e2000c1e1100 */
[----:B------:R-:W1:Y:S01]  /*2790*/  S2R R15, SR_CTAID.X ;  /* 0x00000000000f7919 */ /* 0x000e620000002500 */
[----:B------:R-:W1:Y:S01]  /*27a0*/  S2R R32, SR_TID.X ;  /* 0x0000000000207919 */ /* 0x000e620000002100 */
[----:B----4-:R-:W-:Y:S02]  /*27b0*/  LOP3.LUT R49, R30, R5, R12, 0x96, !PT ;  /* 0x000000051e317212 */ /* 0x010fe400078e960c */
[----:B------:R-:W-:Y:S02]  /*27c0*/  LOP3.LUT R5, R58, R37, RZ, 0x3c, !PT ;  /* 0x000000253a057212 */ /* 0x000fe400078e3cff */
[----:B------:R-:W-:-:S02]  /*27d0*/  LOP3.LUT R24, R24, R9, RZ, 0x3c, !PT ;  /* 0x0000000918187212 */ /* 0x000fc400078e3cff */
[----:B-----5:R-:W-:Y:S02]  /*27e0*/  LOP3.LUT R28, R28, R8, R9, 0x96, !PT ;  /* 0x000000081c1c7212 */ /* 0x020fe400078e9609 */
[----:B------:R-:W-:Y:S02]  /*27f0*/  LOP3.LUT R40, R40, R7, R55, 0x96, !PT ;  /* 0x0000000728287212 */ /* 0x000fe400078e9637 */
[----:B------:R-:W-:Y:S02]  /*2800*/  LOP3.LUT R27, R27, R2, R33, 0x96, !PT ;  /* 0x000000021b1b7212 */ /* 0x000fe400078e9621 */
[----:B------:R-:W-:Y:S02]  /*2810*/  LOP3.LUT R7, R56, R60, R61, 0x96, !PT ;  /* 0x0000003c38077212 */ /* 0x000fe400078e963d */
[----:B------:R-:W-:Y:S02]  /*2820*/  LOP3.LUT R31, R31, R59, R20, 0x96, !PT ;  /* 0x0000003b1f1f7212 */ /* 0x000fe400078e9614 */
[----:B------:R-:W-:Y:S01]  /*2830*/  LOP3.LUT R29, R29, R58, R37, 0x96, !PT ;  /* 0x0000003a1d1d7212 */ /* 0x000fe200078e9625 */
[----:B------:R4:W-:Y:S01]  /*2840*/  STG.E.U8 desc[UR4][R18.64+0x16], R5 ;  /* 0x0000160512007986 */ /* 0x0009e2000c101104 */
[----:B------:R-:W-:-:S02]  /*2850*/  LOP3.LUT R47, R47, R6, R21, 0x96, !PT ;  /* 0x000000062f2f7212 */ /* 0x000fc400078e9615 */
[----:B------:R-:W-:Y:S02]  /*2860*/  LOP3.LUT R45, R45, R21, RZ, 0x3c, !PT ;  /* 0x000000152d2d7212 */ /* 0x000fe400078e3cff */
[----:B------:R-:W-:Y:S01]  /*2870*/  LOP3.LUT R39, R39, R4, R35, 0x96, !PT ;  /* 0x0000000427277212 */ /* 0x000fe200078e9623 */
[----:B-1----:R-:W-:Y:S01]  /*2880*/  IMAD R15, R15, 0x200, R32 ;  /* 0x000002000f0f7824 */ /* 0x002fe200078e0220 */
[----:B------:R-:W-:-:S04]  /*2890*/  LOP3.LUT R21, R42, R3, R14, 0x96, !PT ;  /* 0x000000032a157212 */ /* 0x000fc800078e960e */
[----:B--2---:R-:W-:Y:S02]  /*28a0*/  LEA R2, P0, R15, UR8, 0x4 ;  /* 0x000000080f027c11 */ /* 0x004fe4000f8020ff */
[----:B------:R-:W-:Y:S02]  /*28b0*/  LOP3.LUT R61, R60, R61, RZ, 0x3c, !PT ;  /* 0x0000003d3c3d7212 */ /* 0x000fe400078e3cff */
[----:B------:R-:W-:Y:S01]  /*28c0*/  LOP3.LUT R59, R59, R20, RZ, 0x3c, !PT ;  /* 0x000000143b3b7212 */ /* 0x000fe200078e3cff */
[----:B------:R-:W-:Y:S01]  /*28d0*/  IMAD.X R3, RZ, RZ, UR9, P0 ;  /* 0x00000009ff037e24 */ /* 0x000fe200080e06ff */
        /* <DEDUP_REMOVED lines=8> */
[----:B0-----:R-:W-:-:S02]  /*2960*/  LOP3.LUT R17, R48, R0, R53, 0x96, !PT ;  /* 0x0000000030117212 */ /* 0x001fc400078e9635 */
        /* <DEDUP_REMOVED lines=9> */
[----:B---3--:R-:W-:-:S04]  /*2a00*/  LOP3.LUT R16, R13, R16, RZ, 0x3c, !PT ;  /* 0x000000100d107212 */ /* 0x008fc800078e3cff */
[----:B------:R-:W-:Y:S02]  /*2a10*/  LOP3.LUT R9, R54, R57, R16, 0x96, !PT ;  /* 0x0000003936097212 */ /* 0x000fe400078e9610 */
[----:B------:R-:W-:Y:S02]  /*2a20*/  LOP3.LUT R57, R57, R16, RZ, 0x3c, !PT ;  /* 0x0000001039397212 */ /* 0x000fe400078e3cff */
[----:B----4-:R-:W-:Y:S01]  /*2a30*/  LOP3.LUT R5, R52, R9, RZ, 0x3c, !PT ;  /* 0x0000000934057212 */ /* 0x010fe200078e3cff */
        /* <DEDUP_REMOVED lines=21> */
[----:B------:R-:W-:Y:S05]  /*2b90*/  EXIT ;  /* 0x000000000000794d */ /* 0x000fea0003800000 */
.L_x_6:
        /* <DEDUP_REMOVED lines=14> */
.L_x_9:


//--------------------- .nv.shared.reserved.0     --------------------------
	.section	.nv.shared.reserved.0,"aw",@nobits
	.weak		__nv_reservedSMEM_offset_0_alias
	.size		__nv_reservedSMEM_offset_0_alias, 0, 64
	.other		__nv_reservedSMEM_offset_0_alias,@"STO_CUDA_RESERVED_SHARED STV_DEFAULT"
__nv_reservedSMEM_offset_0_alias:
	.zero		0
	.zero		64


//--------------------- .nv.global                --------------------------
	.section	.nv.global,"aw",@nobits
.nv.global:
	.type		sbox_d,@object
	.size		sbox_d,(sboxinv_d - sbox_d)
sbox_d:
	.zero		256
	.type		sboxinv_d,@object
	.size		sboxinv_d,(.L_1 - sboxinv_d)
sboxinv_d:
	.zero		256
.L_1:


//--------------------- .nv.constant0._Z8GPU_initv --------------------------
	.section	.nv.constant0._Z8GPU_initv,"a",@progbits
	.sectionflags	@""
	.align	4
.nv.constant0._Z8GPU_initv:
	.zero		896


//--------------------- .nv.constant0._Z18aes256_decrypt_ecbPhmS_S_ --------------------------
	.section	.nv.constant0._Z18aes256_decrypt_ecbPhmS_S_,"a",@progbits
	.sectionflags	@""
	.align	4
.nv.constant0._Z18aes256_decrypt_ecbPhmS_S_:
	.zero		928


//--------------------- .nv.constant0._Z18aes256_encrypt_ecbPhmS_S_ --------------------------
	.section	.nv.constant0._Z18aes256_encrypt_ecbPhmS_S_,"a",@progbits
	.sectionflags	@""
	.align	4
.nv.constant0._Z18aes256_encrypt_ecbPhmS_S_:
	.zero		928


//--------------------- SYMBOLS --------------------------

	.type		.nv.reservedSmem.offset0,@object
	.size		.nv.reservedSmem.offset0,0x4
